//
// Generated by NVIDIA NVVM Compiler
//
// Compiler Build ID: CL-36424714
// Cuda compilation tools, release 13.0, V13.0.88
// Based on NVVM 20.0.0
//

.version 9.0
.target sm_100
.address_size 64

	// .globl	_Z27fused_gemm_bias_relu_kernelPKfS0_S0_Pfiiib
// _ZZ27fused_gemm_bias_relu_kernelPKfS0_S0_PfiiibE2Ws has been demoted
// _ZZ27fused_gemm_bias_relu_kernelPKfS0_S0_PfiiibE2Xs has been demoted
// _ZZ37softmax_cross_entropy_backward_kernelPfPiS_S_iiE9max_logit has been demoted
// _ZZ37softmax_cross_entropy_backward_kernelPfPiS_S_iiE7sum_exp has been demoted
.extern .shared .align 16 .b8 shared[];

.visible .entry _Z27fused_gemm_bias_relu_kernelPKfS0_S0_Pfiiib(
	.param .u64 .ptr .align 1 _Z27fused_gemm_bias_relu_kernelPKfS0_S0_Pfiiib_param_0,
	.param .u64 .ptr .align 1 _Z27fused_gemm_bias_relu_kernelPKfS0_S0_Pfiiib_param_1,
	.param .u64 .ptr .align 1 _Z27fused_gemm_bias_relu_kernelPKfS0_S0_Pfiiib_param_2,
	.param .u64 .ptr .align 1 _Z27fused_gemm_bias_relu_kernelPKfS0_S0_Pfiiib_param_3,
	.param .u32 _Z27fused_gemm_bias_relu_kernelPKfS0_S0_Pfiiib_param_4,
	.param .u32 _Z27fused_gemm_bias_relu_kernelPKfS0_S0_Pfiiib_param_5,
	.param .u32 _Z27fused_gemm_bias_relu_kernelPKfS0_S0_Pfiiib_param_6,
	.param .u8 _Z27fused_gemm_bias_relu_kernelPKfS0_S0_Pfiiib_param_7
)
{
	.reg .pred 	%p<13>;
	.reg .b16 	%rs<2>;
	.reg .b32 	%r<43>;
	.reg .b32 	%f<115>;
	.reg .b64 	%rd<17>;
	// demoted variable
	.shared .align 4 .b8 _ZZ27fused_gemm_bias_relu_kernelPKfS0_S0_PfiiibE2Ws[4096];
	// demoted variable
	.shared .align 4 .b8 _ZZ27fused_gemm_bias_relu_kernelPKfS0_S0_PfiiibE2Xs[4096];
	ld.param.u64 	%rd4, [_Z27fused_gemm_bias_relu_kernelPKfS0_S0_Pfiiib_param_0];
	ld.param.u64 	%rd5, [_Z27fused_gemm_bias_relu_kernelPKfS0_S0_Pfiiib_param_1];
	ld.param.u64 	%rd6, [_Z27fused_gemm_bias_relu_kernelPKfS0_S0_Pfiiib_param_2];
	ld.param.u64 	%rd7, [_Z27fused_gemm_bias_relu_kernelPKfS0_S0_Pfiiib_param_3];
	ld.param.u32 	%r24, [_Z27fused_gemm_bias_relu_kernelPKfS0_S0_Pfiiib_param_4];
	ld.param.u32 	%r25, [_Z27fused_gemm_bias_relu_kernelPKfS0_S0_Pfiiib_param_5];
	ld.param.u32 	%r26, [_Z27fused_gemm_bias_relu_kernelPKfS0_S0_Pfiiib_param_6];
	ld.param.s8 	%rs1, [_Z27fused_gemm_bias_relu_kernelPKfS0_S0_Pfiiib_param_7];
	mov.u32 	%r27, %ctaid.y;
	shl.b32 	%r1, %r27, 5;
	mov.u32 	%r40, %tid.y;
	add.s32 	%r3, %r1, %r40;
	mov.u32 	%r28, %ctaid.x;
	shl.b32 	%r29, %r28, 5;
	mov.u32 	%r38, %tid.x;
	add.s32 	%r5, %r29, %r38;
	setp.lt.s32 	%p1, %r25, 1;
	mov.f32 	%f114, 0f00000000;
	@%p1 bra 	$L__BB0_7;
	add.s32 	%r30, %r25, 31;
	shr.u32 	%r31, %r30, 5;
	shl.b32 	%r32, %r40, 7;
	mov.u32 	%r33, _ZZ27fused_gemm_bias_relu_kernelPKfS0_S0_PfiiibE2Ws;
	add.s32 	%r6, %r33, %r32;
	shl.b32 	%r34, %r38, 2;
	add.s32 	%r7, %r6, %r34;
	mov.u32 	%r35, _ZZ27fused_gemm_bias_relu_kernelPKfS0_S0_PfiiibE2Xs;
	add.s32 	%r9, %r35, %r34;
	add.s32 	%r8, %r9, %r32;
	neg.s32 	%r42, %r31;
	mad.lo.s32 	%r41, %r25, %r5, %r40;
	mad.lo.s32 	%r36, %r38, %r24, %r40;
	add.s32 	%r39, %r36, %r1;
	shl.b32 	%r13, %r24, 5;
	cvta.to.global.u64 	%rd1, %rd4;
	cvta.to.global.u64 	%rd2, %rd5;
	mov.f32 	%f114, 0f00000000;
$L__BB0_2:
	setp.ge.s32 	%p2, %r3, %r24;
	mul.wide.s32 	%rd8, %r41, 4;
	add.s64 	%rd3, %rd2, %rd8;
	setp.ge.s32 	%p3, %r38, %r25;
	mov.f32 	%f112, 0f00000000;
	or.pred  	%p4, %p2, %p3;
	@%p4 bra 	$L__BB0_4;
	mul.wide.s32 	%rd9, %r39, 4;
	add.s64 	%rd10, %rd1, %rd9;
	ld.global.nc.f32 	%f112, [%rd10];
$L__BB0_4:
	setp.ge.s32 	%p5, %r5, %r26;
	st.shared.f32 	[%r7], %f112;
	setp.ge.s32 	%p6, %r40, %r25;
	mov.f32 	%f113, 0f00000000;
	or.pred  	%p7, %p5, %p6;
	@%p7 bra 	$L__BB0_6;
	ld.global.nc.f32 	%f113, [%rd3];
$L__BB0_6:
	st.shared.f32 	[%r8], %f113;
	bar.sync 	0;
	ld.shared.f32 	%f12, [%r6];
	ld.shared.f32 	%f13, [%r9];
	fma.rn.f32 	%f14, %f12, %f13, %f114;
	ld.shared.f32 	%f15, [%r6+4];
	ld.shared.f32 	%f16, [%r9+128];
	fma.rn.f32 	%f17, %f15, %f16, %f14;
	ld.shared.f32 	%f18, [%r6+8];
	ld.shared.f32 	%f19, [%r9+256];
	fma.rn.f32 	%f20, %f18, %f19, %f17;
	ld.shared.f32 	%f21, [%r6+12];
	ld.shared.f32 	%f22, [%r9+384];
	fma.rn.f32 	%f23, %f21, %f22, %f20;
	ld.shared.f32 	%f24, [%r6+16];
	ld.shared.f32 	%f25, [%r9+512];
	fma.rn.f32 	%f26, %f24, %f25, %f23;
	ld.shared.f32 	%f27, [%r6+20];
	ld.shared.f32 	%f28, [%r9+640];
	fma.rn.f32 	%f29, %f27, %f28, %f26;
	ld.shared.f32 	%f30, [%r6+24];
	ld.shared.f32 	%f31, [%r9+768];
	fma.rn.f32 	%f32, %f30, %f31, %f29;
	ld.shared.f32 	%f33, [%r6+28];
	ld.shared.f32 	%f34, [%r9+896];
	fma.rn.f32 	%f35, %f33, %f34, %f32;
	ld.shared.f32 	%f36, [%r6+32];
	ld.shared.f32 	%f37, [%r9+1024];
	fma.rn.f32 	%f38, %f36, %f37, %f35;
	ld.shared.f32 	%f39, [%r6+36];
	ld.shared.f32 	%f40, [%r9+1152];
	fma.rn.f32 	%f41, %f39, %f40, %f38;
	ld.shared.f32 	%f42, [%r6+40];
	ld.shared.f32 	%f43, [%r9+1280];
	fma.rn.f32 	%f44, %f42, %f43, %f41;
	ld.shared.f32 	%f45, [%r6+44];
	ld.shared.f32 	%f46, [%r9+1408];
	fma.rn.f32 	%f47, %f45, %f46, %f44;
	ld.shared.f32 	%f48, [%r6+48];
	ld.shared.f32 	%f49, [%r9+1536];
	fma.rn.f32 	%f50, %f48, %f49, %f47;
	ld.shared.f32 	%f51, [%r6+52];
	ld.shared.f32 	%f52, [%r9+1664];
	fma.rn.f32 	%f53, %f51, %f52, %f50;
	ld.shared.f32 	%f54, [%r6+56];
	ld.shared.f32 	%f55, [%r9+1792];
	fma.rn.f32 	%f56, %f54, %f55, %f53;
	ld.shared.f32 	%f57, [%r6+60];
	ld.shared.f32 	%f58, [%r9+1920];
	fma.rn.f32 	%f59, %f57, %f58, %f56;
	ld.shared.f32 	%f60, [%r6+64];
	ld.shared.f32 	%f61, [%r9+2048];
	fma.rn.f32 	%f62, %f60, %f61, %f59;
	ld.shared.f32 	%f63, [%r6+68];
	ld.shared.f32 	%f64, [%r9+2176];
	fma.rn.f32 	%f65, %f63, %f64, %f62;
	ld.shared.f32 	%f66, [%r6+72];
	ld.shared.f32 	%f67, [%r9+2304];
	fma.rn.f32 	%f68, %f66, %f67, %f65;
	ld.shared.f32 	%f69, [%r6+76];
	ld.shared.f32 	%f70, [%r9+2432];
	fma.rn.f32 	%f71, %f69, %f70, %f68;
	ld.shared.f32 	%f72, [%r6+80];
	ld.shared.f32 	%f73, [%r9+2560];
	fma.rn.f32 	%f74, %f72, %f73, %f71;
	ld.shared.f32 	%f75, [%r6+84];
	ld.shared.f32 	%f76, [%r9+2688];
	fma.rn.f32 	%f77, %f75, %f76, %f74;
	ld.shared.f32 	%f78, [%r6+88];
	ld.shared.f32 	%f79, [%r9+2816];
	fma.rn.f32 	%f80, %f78, %f79, %f77;
	ld.shared.f32 	%f81, [%r6+92];
	ld.shared.f32 	%f82, [%r9+2944];
	fma.rn.f32 	%f83, %f81, %f82, %f80;
	ld.shared.f32 	%f84, [%r6+96];
	ld.shared.f32 	%f85, [%r9+3072];
	fma.rn.f32 	%f86, %f84, %f85, %f83;
	ld.shared.f32 	%f87, [%r6+100];
	ld.shared.f32 	%f88, [%r9+3200];
	fma.rn.f32 	%f89, %f87, %f88, %f86;
	ld.shared.f32 	%f90, [%r6+104];
	ld.shared.f32 	%f91, [%r9+3328];
	fma.rn.f32 	%f92, %f90, %f91, %f89;
	ld.shared.f32 	%f93, [%r6+108];
	ld.shared.f32 	%f94, [%r9+3456];
	fma.rn.f32 	%f95, %f93, %f94, %f92;
	ld.shared.f32 	%f96, [%r6+112];
	ld.shared.f32 	%f97, [%r9+3584];
	fma.rn.f32 	%f98, %f96, %f97, %f95;
	ld.shared.f32 	%f99, [%r6+116];
	ld.shared.f32 	%f100, [%r9+3712];
	fma.rn.f32 	%f101, %f99, %f100, %f98;
	ld.shared.f32 	%f102, [%r6+120];
	ld.shared.f32 	%f103, [%r9+3840];
	fma.rn.f32 	%f104, %f102, %f103, %f101;
	ld.shared.f32 	%f105, [%r6+124];
	ld.shared.f32 	%f106, [%r9+3968];
	fma.rn.f32 	%f114, %f105, %f106, %f104;
	bar.sync 	0;
	add.s32 	%r42, %r42, 1;
	setp.ne.s32 	%p8, %r42, 0;
	add.s32 	%r41, %r41, 32;
	add.s32 	%r40, %r40, 32;
	add.s32 	%r39, %r39, %r13;
	add.s32 	%r38, %r38, 32;
	@%p8 bra 	$L__BB0_2;
$L__BB0_7:
	setp.ge.s32 	%p9, %r3, %r24;
	setp.ge.s32 	%p10, %r5, %r26;
	or.pred  	%p11, %p9, %p10;
	@%p11 bra 	$L__BB0_9;
	cvta.to.global.u64 	%rd11, %rd6;
	mul.wide.u32 	%rd12, %r3, 4;
	add.s64 	%rd13, %rd11, %rd12;
	ld.global.nc.f32 	%f107, [%rd13];
	add.f32 	%f108, %f114, %f107;
	setp.eq.s16 	%p12, %rs1, 0;
	max.f32 	%f109, %f108, 0f00000000;
	selp.f32 	%f110, %f108, %f109, %p12;
	mad.lo.s32 	%r37, %r24, %r5, %r3;
	cvta.to.global.u64 	%rd14, %rd7;
	mul.wide.s32 	%rd15, %r37, 4;
	add.s64 	%rd16, %rd14, %rd15;
	st.global.f32 	[%rd16], %f110;
$L__BB0_9:
	ret;

}
	// .globl	_Z20relu_backward_kernelPfS_i
.visible .entry _Z20relu_backward_kernelPfS_i(
	.param .u64 .ptr .align 1 _Z20relu_backward_kernelPfS_i_param_0,
	.param .u64 .ptr .align 1 _Z20relu_backward_kernelPfS_i_param_1,
	.param .u32 _Z20relu_backward_kernelPfS_i_param_2
)
{
	.reg .pred 	%p<3>;
	.reg .b32 	%r<6>;
	.reg .b32 	%f<5>;
	.reg .b64 	%rd<8>;

	ld.param.u64 	%rd1, [_Z20relu_backward_kernelPfS_i_param_0];
	ld.param.u64 	%rd2, [_Z20relu_backward_kernelPfS_i_param_1];
	ld.param.u32 	%r2, [_Z20relu_backward_kernelPfS_i_param_2];
	mov.u32 	%r3, %ctaid.x;
	mov.u32 	%r4, %ntid.x;
	mov.u32 	%r5, %tid.x;
	mad.lo.s32 	%r1, %r3, %r4, %r5;
	setp.ge.s32 	%p1, %r1, %r2;
	@%p1 bra 	$L__BB1_2;
	cvta.to.global.u64 	%rd3, %rd2;
	cvta.to.global.u64 	%rd4, %rd1;
	mul.wide.s32 	%rd5, %r1, 4;
	add.s64 	%rd6, %rd3, %rd5;
	ld.global.f32 	%f1, [%rd6];
	setp.gt.f32 	%p2, %f1, 0f00000000;
	selp.f32 	%f2, 0f3F800000, 0f00000000, %p2;
	add.s64 	%rd7, %rd4, %rd5;
	ld.global.f32 	%f3, [%rd7];
	mul.f32 	%f4, %f3, %f2;
	st.global.f32 	[%rd7], %f4;
$L__BB1_2:
	ret;

}
	// .globl	_Z20bias_backward_kernelPfS_ii
.visible .entry _Z20bias_backward_kernelPfS_ii(
	.param .u64 .ptr .align 1 _Z20bias_backward_kernelPfS_ii_param_0,
	.param .u64 .ptr .align 1 _Z20bias_backward_kernelPfS_ii_param_1,
	.param .u32 _Z20bias_backward_kernelPfS_ii_param_2,
	.param .u32 _Z20bias_backward_kernelPfS_ii_param_3
)
{
	.reg .pred 	%p<2>;
	.reg .b32 	%r<9>;
	.reg .b32 	%f<3>;
	.reg .b64 	%rd<9>;

	ld.param.u64 	%rd1, [_Z20bias_backward_kernelPfS_ii_param_0];
	ld.param.u64 	%rd2, [_Z20bias_backward_kernelPfS_ii_param_1];
	ld.param.u32 	%r3, [_Z20bias_backward_kernelPfS_ii_param_2];
	ld.param.u32 	%r2, [_Z20bias_backward_kernelPfS_ii_param_3];
	mov.u32 	%r4, %ctaid.x;
	mov.u32 	%r5, %ntid.x;
	mov.u32 	%r6, %tid.x;
	mad.lo.s32 	%r1, %r4, %r5, %r6;
	mul.lo.s32 	%r7, %r2, %r3;
	setp.ge.s32 	%p1, %r1, %r7;
	@%p1 bra 	$L__BB2_2;
	cvta.to.global.u64 	%rd3, %rd1;
	cvta.to.global.u64 	%rd4, %rd2;
	rem.s32 	%r8, %r1, %r2;
	mul.wide.s32 	%rd5, %r8, 4;
	add.s64 	%rd6, %rd4, %rd5;
	mul.wide.s32 	%rd7, %r1, 4;
	add.s64 	%rd8, %rd3, %rd7;
	ld.global.f32 	%f1, [%rd8];
	atom.global.add.f32 	%f2, [%rd6], %f1;
$L__BB2_2:
	ret;

}
	// .globl	_Z37softmax_cross_entropy_backward_kernelPfPiS_S_ii
.visible .entry _Z37softmax_cross_entropy_backward_kernelPfPiS_S_ii(
	.param .u64 .ptr .align 1 _Z37softmax_cross_entropy_backward_kernelPfPiS_S_ii_param_0,
	.param .u64 .ptr .align 1 _Z37softmax_cross_entropy_backward_kernelPfPiS_S_ii_param_1,
	.param .u64 .ptr .align 1 _Z37softmax_cross_entropy_backward_kernelPfPiS_S_ii_param_2,
	.param .u64 .ptr .align 1 _Z37softmax_cross_entropy_backward_kernelPfPiS_S_ii_param_3,
	.param .u32 _Z37softmax_cross_entropy_backward_kernelPfPiS_S_ii_param_4,
	.param .u32 _Z37softmax_cross_entropy_backward_kernelPfPiS_S_ii_param_5
)
{
	.reg .pred 	%p<43>;
	.reg .b32 	%r<94>;
	.reg .b32 	%f<176>;
	.reg .b64 	%rd<17>;
	// demoted variable
	.shared .align 4 .f32 _ZZ37softmax_cross_entropy_backward_kernelPfPiS_S_iiE9max_logit;
	// demoted variable
	.shared .align 4 .f32 _ZZ37softmax_cross_entropy_backward_kernelPfPiS_S_iiE7sum_exp;
	ld.param.u64 	%rd1, [_Z37softmax_cross_entropy_backward_kernelPfPiS_S_ii_param_0];
	ld.param.u64 	%rd2, [_Z37softmax_cross_entropy_backward_kernelPfPiS_S_ii_param_1];
	ld.param.u64 	%rd3, [_Z37softmax_cross_entropy_backward_kernelPfPiS_S_ii_param_2];
	ld.param.u64 	%rd4, [_Z37softmax_cross_entropy_backward_kernelPfPiS_S_ii_param_3];
	ld.param.u32 	%r42, [_Z37softmax_cross_entropy_backward_kernelPfPiS_S_ii_param_4];
	ld.param.u32 	%r43, [_Z37softmax_cross_entropy_backward_kernelPfPiS_S_ii_param_5];
	mov.u32 	%r1, %ctaid.x;
	setp.ge.s32 	%p1, %r1, %r42;
	@%p1 bra 	$L__BB3_66;
	mov.u32 	%r2, %tid.x;
	setp.ge.s32 	%p2, %r2, %r43;
	shl.b32 	%r44, %r2, 2;
	mov.u32 	%r45, shared;
	add.s32 	%r3, %r45, %r44;
	@%p2 bra 	$L__BB3_3;
	mad.lo.s32 	%r46, %r43, %r1, %r2;
	cvta.to.global.u64 	%rd5, %rd1;
	mul.wide.u32 	%rd6, %r46, 4;
	add.s64 	%rd7, %rd5, %rd6;
	ld.global.f32 	%f49, [%rd7];
	st.shared.f32 	[%r3], %f49;
$L__BB3_3:
	bar.sync 	0;
	setp.ne.s32 	%p3, %r2, 0;
	@%p3 bra 	$L__BB3_46;
	ld.shared.f32 	%f150, [shared];
	st.shared.f32 	[_ZZ37softmax_cross_entropy_backward_kernelPfPiS_S_iiE9max_logit], %f150;
	setp.lt.s32 	%p4, %r43, 2;
	@%p4 bra 	$L__BB3_46;
	add.s32 	%r4, %r43, -1;
	add.s32 	%r48, %r43, -2;
	and.b32  	%r5, %r4, 7;
	setp.lt.u32 	%p5, %r48, 7;
	mov.b32 	%r85, 1;
	@%p5 bra 	$L__BB3_25;
	add.s32 	%r81, %r45, 16;
	and.b32  	%r52, %r4, -8;
	neg.s32 	%r83, %r52;
	mov.b32 	%r82, 0;
$L__BB3_7:
	.pragma "nounroll";
	ld.shared.f32 	%f3, [%r81+-12];
	setp.leu.f32 	%p6, %f3, %f150;
	@%p6 bra 	$L__BB3_9;
	st.shared.f32 	[_ZZ37softmax_cross_entropy_backward_kernelPfPiS_S_iiE9max_logit], %f3;
	mov.f32 	%f150, %f3;
$L__BB3_9:
	ld.shared.f32 	%f5, [%r81+-8];
	setp.leu.f32 	%p7, %f5, %f150;
	@%p7 bra 	$L__BB3_11;
	st.shared.f32 	[_ZZ37softmax_cross_entropy_backward_kernelPfPiS_S_iiE9max_logit], %f5;
	mov.f32 	%f150, %f5;
$L__BB3_11:
	ld.shared.f32 	%f7, [%r81+-4];
	setp.leu.f32 	%p8, %f7, %f150;
	@%p8 bra 	$L__BB3_13;
	st.shared.f32 	[_ZZ37softmax_cross_entropy_backward_kernelPfPiS_S_iiE9max_logit], %f7;
	mov.f32 	%f150, %f7;
$L__BB3_13:
	ld.shared.f32 	%f9, [%r81];
	setp.leu.f32 	%p9, %f9, %f150;
	@%p9 bra 	$L__BB3_15;
	st.shared.f32 	[_ZZ37softmax_cross_entropy_backward_kernelPfPiS_S_iiE9max_logit], %f9;
	mov.f32 	%f150, %f9;
$L__BB3_15:
	ld.shared.f32 	%f11, [%r81+4];
	setp.leu.f32 	%p10, %f11, %f150;
	@%p10 bra 	$L__BB3_17;
	st.shared.f32 	[_ZZ37softmax_cross_entropy_backward_kernelPfPiS_S_iiE9max_logit], %f11;
	mov.f32 	%f150, %f11;
$L__BB3_17:
	ld.shared.f32 	%f13, [%r81+8];
	setp.leu.f32 	%p11, %f13, %f150;
	@%p11 bra 	$L__BB3_19;
	st.shared.f32 	[_ZZ37softmax_cross_entropy_backward_kernelPfPiS_S_iiE9max_logit], %f13;
	mov.f32 	%f150, %f13;
$L__BB3_19:
	ld.shared.f32 	%f15, [%r81+12];
	setp.leu.f32 	%p12, %f15, %f150;
	@%p12 bra 	$L__BB3_21;
	st.shared.f32 	[_ZZ37softmax_cross_entropy_backward_kernelPfPiS_S_iiE9max_logit], %f15;
	mov.f32 	%f150, %f15;
$L__BB3_21:
	ld.shared.f32 	%f17, [%r81+16];
	setp.leu.f32 	%p13, %f17, %f150;
	@%p13 bra 	$L__BB3_23;
	st.shared.f32 	[_ZZ37softmax_cross_entropy_backward_kernelPfPiS_S_iiE9max_logit], %f17;
	mov.f32 	%f150, %f17;
$L__BB3_23:
	add.s32 	%r83, %r83, 8;
	add.s32 	%r82, %r82, 8;
	add.s32 	%r81, %r81, 32;
	setp.ne.s32 	%p14, %r83, 0;
	@%p14 bra 	$L__BB3_7;
	add.s32 	%r85, %r82, 1;
$L__BB3_25:
	setp.eq.s32 	%p15, %r5, 0;
	@%p15 bra 	$L__BB3_46;
	and.b32  	%r15, %r4, 3;
	setp.lt.u32 	%p16, %r5, 4;
	@%p16 bra 	$L__BB3_36;
	shl.b32 	%r53, %r85, 2;
	add.s32 	%r16, %r45, %r53;
	ld.shared.f32 	%f20, [%r16];
	setp.leu.f32 	%p17, %f20, %f150;
	@%p17 bra 	$L__BB3_29;
	st.shared.f32 	[_ZZ37softmax_cross_entropy_backward_kernelPfPiS_S_iiE9max_logit], %f20;
	mov.f32 	%f150, %f20;
$L__BB3_29:
	ld.shared.f32 	%f22, [%r16+4];
	setp.leu.f32 	%p18, %f22, %f150;
	@%p18 bra 	$L__BB3_31;
	st.shared.f32 	[_ZZ37softmax_cross_entropy_backward_kernelPfPiS_S_iiE9max_logit], %f22;
	mov.f32 	%f150, %f22;
$L__BB3_31:
	ld.shared.f32 	%f24, [%r16+8];
	setp.leu.f32 	%p19, %f24, %f150;
	@%p19 bra 	$L__BB3_33;
	st.shared.f32 	[_ZZ37softmax_cross_entropy_backward_kernelPfPiS_S_iiE9max_logit], %f24;
	mov.f32 	%f150, %f24;
$L__BB3_33:
	ld.shared.f32 	%f26, [%r16+12];
	setp.leu.f32 	%p20, %f26, %f150;
	@%p20 bra 	$L__BB3_35;
	st.shared.f32 	[_ZZ37softmax_cross_entropy_backward_kernelPfPiS_S_iiE9max_logit], %f26;
	mov.f32 	%f150, %f26;
$L__BB3_35:
	add.s32 	%r85, %r85, 4;
$L__BB3_36:
	setp.eq.s32 	%p21, %r15, 0;
	@%p21 bra 	$L__BB3_46;
	setp.eq.s32 	%p22, %r15, 1;
	@%p22 bra 	$L__BB3_43;
	shl.b32 	%r55, %r85, 2;
	add.s32 	%r19, %r45, %r55;
	ld.shared.f32 	%f29, [%r19];
	setp.leu.f32 	%p23, %f29, %f150;
	@%p23 bra 	$L__BB3_40;
	st.shared.f32 	[_ZZ37softmax_cross_entropy_backward_kernelPfPiS_S_iiE9max_logit], %f29;
	mov.f32 	%f150, %f29;
$L__BB3_40:
	ld.shared.f32 	%f31, [%r19+4];
	setp.leu.f32 	%p24, %f31, %f150;
	@%p24 bra 	$L__BB3_42;
	st.shared.f32 	[_ZZ37softmax_cross_entropy_backward_kernelPfPiS_S_iiE9max_logit], %f31;
	mov.f32 	%f150, %f31;
$L__BB3_42:
	add.s32 	%r85, %r85, 2;
$L__BB3_43:
	and.b32  	%r57, %r4, 1;
	setp.eq.b32 	%p25, %r57, 1;
	not.pred 	%p26, %p25;
	@%p26 bra 	$L__BB3_46;
	shl.b32 	%r58, %r85, 2;
	add.s32 	%r60, %r45, %r58;
	ld.shared.f32 	%f34, [%r60];
	setp.leu.f32 	%p27, %f34, %f150;
	@%p27 bra 	$L__BB3_46;
	st.shared.f32 	[_ZZ37softmax_cross_entropy_backward_kernelPfPiS_S_iiE9max_logit], %f34;
$L__BB3_46:
	setp.ge.s32 	%p28, %r2, %r43;
	bar.sync 	0;
	@%p28 bra 	$L__BB3_48;
	ld.shared.f32 	%f50, [%r3];
	ld.shared.f32 	%f51, [_ZZ37softmax_cross_entropy_backward_kernelPfPiS_S_iiE9max_logit];
	sub.f32 	%f52, %f50, %f51;
	fma.rn.f32 	%f53, %f52, 0f3BBB989D, 0f3F000000;
	cvt.sat.f32.f32 	%f54, %f53;
	mov.f32 	%f55, 0f4B400001;
	mov.f32 	%f56, 0f437C0000;
	fma.rm.f32 	%f57, %f54, %f56, %f55;
	add.f32 	%f58, %f57, 0fCB40007F;
	neg.f32 	%f59, %f58;
	fma.rn.f32 	%f60, %f52, 0f3FB8AA3B, %f59;
	fma.rn.f32 	%f61, %f52, 0f32A57060, %f60;
	mov.b32 	%r61, %f57;
	shl.b32 	%r62, %r61, 23;
	mov.b32 	%f62, %r62;
	ex2.approx.ftz.f32 	%f63, %f61;
	mul.f32 	%f64, %f63, %f62;
	st.shared.f32 	[%r3], %f64;
$L__BB3_48:
	setp.ne.s32 	%p29, %r2, 0;
	bar.sync 	0;
	@%p29 bra 	$L__BB3_63;
	mov.b32 	%r63, 0;
	st.shared.u32 	[_ZZ37softmax_cross_entropy_backward_kernelPfPiS_S_iiE7sum_exp], %r63;
	setp.lt.s32 	%p30, %r43, 1;
	@%p30 bra 	$L__BB3_63;
	and.b32  	%r22, %r43, 15;
	setp.lt.u32 	%p31, %r43, 16;
	mov.b32 	%r90, 0;
	mov.f32 	%f175, 0f00000000;
	@%p31 bra 	$L__BB3_53;
	and.b32  	%r90, %r43, 2147483632;
	add.s32 	%r87, %r45, 32;
	neg.s32 	%r88, %r90;
	mov.f32 	%f175, 0f00000000;
$L__BB3_52:
	.pragma "nounroll";
	ld.shared.v4.f32 	{%f68, %f69, %f70, %f71}, [%r87+-32];
	add.f32 	%f72, %f68, %f175;
	add.f32 	%f73, %f69, %f72;
	add.f32 	%f74, %f70, %f73;
	add.f32 	%f75, %f71, %f74;
	ld.shared.v4.f32 	{%f76, %f77, %f78, %f79}, [%r87+-16];
	add.f32 	%f80, %f76, %f75;
	add.f32 	%f81, %f77, %f80;
	add.f32 	%f82, %f78, %f81;
	add.f32 	%f83, %f79, %f82;
	ld.shared.v4.f32 	{%f84, %f85, %f86, %f87}, [%r87];
	add.f32 	%f88, %f84, %f83;
	add.f32 	%f89, %f85, %f88;
	add.f32 	%f90, %f86, %f89;
	add.f32 	%f91, %f87, %f90;
	ld.shared.v4.f32 	{%f92, %f93, %f94, %f95}, [%r87+16];
	add.f32 	%f96, %f92, %f91;
	add.f32 	%f97, %f93, %f96;
	add.f32 	%f98, %f94, %f97;
	add.f32 	%f175, %f95, %f98;
	add.s32 	%r88, %r88, 16;
	add.s32 	%r87, %r87, 64;
	setp.ne.s32 	%p32, %r88, 0;
	@%p32 bra 	$L__BB3_52;
$L__BB3_53:
	setp.eq.s32 	%p33, %r22, 0;
	@%p33 bra 	$L__BB3_62;
	and.b32  	%r30, %r43, 7;
	setp.lt.u32 	%p34, %r22, 8;
	@%p34 bra 	$L__BB3_56;
	shl.b32 	%r67, %r90, 2;
	add.s32 	%r69, %r45, %r67;
	ld.shared.f32 	%f100, [%r69];
	add.f32 	%f101, %f100, %f175;
	ld.shared.f32 	%f102, [%r69+4];
	add.f32 	%f103, %f102, %f101;
	ld.shared.f32 	%f104, [%r69+8];
	add.f32 	%f105, %f104, %f103;
	ld.shared.f32 	%f106, [%r69+12];
	add.f32 	%f107, %f106, %f105;
	ld.shared.f32 	%f108, [%r69+16];
	add.f32 	%f109, %f108, %f107;
	ld.shared.f32 	%f110, [%r69+20];
	add.f32 	%f111, %f110, %f109;
	ld.shared.f32 	%f112, [%r69+24];
	add.f32 	%f113, %f112, %f111;
	ld.shared.f32 	%f114, [%r69+28];
	add.f32 	%f175, %f114, %f113;
	add.s32 	%r90, %r90, 8;
$L__BB3_56:
	setp.eq.s32 	%p35, %r30, 0;
	@%p35 bra 	$L__BB3_62;
	and.b32  	%r33, %r43, 3;
	setp.lt.u32 	%p36, %r30, 4;
	@%p36 bra 	$L__BB3_59;
	shl.b32 	%r70, %r90, 2;
	add.s32 	%r72, %r45, %r70;
	ld.shared.f32 	%f116, [%r72];
	add.f32 	%f117, %f116, %f175;
	ld.shared.f32 	%f118, [%r72+4];
	add.f32 	%f119, %f118, %f117;
	ld.shared.f32 	%f120, [%r72+8];
	add.f32 	%f121, %f120, %f119;
	ld.shared.f32 	%f122, [%r72+12];
	add.f32 	%f175, %f122, %f121;
	add.s32 	%r90, %r90, 4;
$L__BB3_59:
	setp.eq.s32 	%p37, %r33, 0;
	@%p37 bra 	$L__BB3_62;
	shl.b32 	%r73, %r90, 2;
	add.s32 	%r93, %r45, %r73;
	neg.s32 	%r92, %r33;
$L__BB3_61:
	.pragma "nounroll";
	ld.shared.f32 	%f123, [%r93];
	add.f32 	%f175, %f123, %f175;
	add.s32 	%r93, %r93, 4;
	add.s32 	%r92, %r92, 1;
	setp.ne.s32 	%p38, %r92, 0;
	@%p38 bra 	$L__BB3_61;
$L__BB3_62:
	st.shared.f32 	[_ZZ37softmax_cross_entropy_backward_kernelPfPiS_S_iiE7sum_exp], %f175;
$L__BB3_63:
	setp.ge.s32 	%p39, %r2, %r43;
	bar.sync 	0;
	@%p39 bra 	$L__BB3_66;
	ld.shared.f32 	%f124, [%r3];
	ld.shared.f32 	%f125, [_ZZ37softmax_cross_entropy_backward_kernelPfPiS_S_iiE7sum_exp];
	div.rn.f32 	%f48, %f124, %f125;
	cvta.to.global.u64 	%rd8, %rd2;
	mul.wide.u32 	%rd9, %r1, 4;
	add.s64 	%rd10, %rd8, %rd9;
	ld.global.u32 	%r75, [%rd10];
	setp.ne.s32 	%p40, %r2, %r75;
	setp.eq.s32 	%p41, %r2, %r75;
	add.f32 	%f126, %f48, 0fBF800000;
	selp.f32 	%f127, %f126, %f48, %p41;
	cvt.rn.f32.u32 	%f128, %r42;
	div.rn.f32 	%f129, %f127, %f128;
	mad.lo.s32 	%r76, %r43, %r1, %r2;
	cvta.to.global.u64 	%rd11, %rd3;
	mul.wide.u32 	%rd12, %r76, 4;
	add.s64 	%rd13, %rd11, %rd12;
	st.global.f32 	[%rd13], %f129;
	@%p40 bra 	$L__BB3_66;
	max.f32 	%f130, %f48, 0f33D6BF95;
	mov.b32 	%r77, %f130;
	add.s32 	%r78, %r77, -1059760811;
	and.b32  	%r79, %r78, -8388608;
	sub.s32 	%r80, %r77, %r79;
	mov.b32 	%f131, %r80;
	cvt.rn.f32.s32 	%f132, %r79;
	fma.rn.f32 	%f133, %f132, 0f34000000, 0f00000000;
	add.f32 	%f134, %f131, 0fBF800000;
	fma.rn.f32 	%f135, %f134, 0fBE055027, 0f3E1039F6;
	fma.rn.f32 	%f136, %f135, %f134, 0fBDF8CDCC;
	fma.rn.f32 	%f137, %f136, %f134, 0f3E0F2955;
	fma.rn.f32 	%f138, %f137, %f134, 0fBE2AD8B9;
	fma.rn.f32 	%f139, %f138, %f134, 0f3E4CED0B;
	fma.rn.f32 	%f140, %f139, %f134, 0fBE7FFF22;
	fma.rn.f32 	%f141, %f140, %f134, 0f3EAAAA78;
	fma.rn.f32 	%f142, %f141, %f134, 0fBF000000;
	mul.f32 	%f143, %f134, %f142;
	fma.rn.f32 	%f144, %f143, %f134, %f134;
	fma.rn.f32 	%f145, %f133, 0f3F317218, %f144;
	setp.gt.u32 	%p42, %r77, 2139095039;
	fma.rn.f32 	%f146, %f130, 0f7F800000, 0f7F800000;
	selp.f32 	%f147, %f146, %f145, %p42;
	neg.f32 	%f148, %f147;
	cvta.to.global.u64 	%rd14, %rd4;
	add.s64 	%rd16, %rd14, %rd9;
	st.global.f32 	[%rd16], %f148;
$L__BB3_66:
	ret;

}


// ===== COMPILED SASS (sm_100) =====

	.target	sm_100

	.elftype	@"ET_EXEC"


//--------------------- .note.nv.tkinfo           --------------------------
	.section	.note.nv.tkinfo,"",@"SHT_NOTE"
	.sectionflags	@"SHF_NOTE_NV_TKINFO"
	.tkinfo
        /*0018*/ 	.word	0x00000002
        /*0030*/ 	.string	""
        /*0030*/ 	.string	"ptxas"
        /*0030*/ 	.string	"Cuda compilation tools, release 13.0, V13.0.88"
        /*0030*/ 	.string	"Build cuda_13.0.r13.0/compiler.36424714_0"
        /*0030*/ 	.string	"-arch sm_100 -m 64 "



//--------------------- .note.nv.cuinfo           --------------------------
	.section	.note.nv.cuinfo,"",@"SHT_NOTE"
	.sectionflags	@"SHF_NOTE_NV_CUINFO"
        /*0018*/ 	.short	0x0002
        /*001a*/ 	.short	0x0064
        /*001c*/ 	.short	0x0082
	.zero		2


//--------------------- .nv.info                  --------------------------
	.section	.nv.info,"",@"SHT_CUDA_INFO"
	.align	4


	//----- nvinfo : EIATTR_REGCOUNT
	.align		4
        /*0000*/ 	.byte	0x04, 0x2f
        /*0002*/ 	.short	(.L_1 - .L_0)
	.align		4
.L_0:
        /*0004*/ 	.word	index@(_Z27fused_gemm_bias_relu_kernelPKfS0_S0_Pfiiib)
        /*0008*/ 	.word	0x00000020


	//----- nvinfo : EIATTR_FRAME_SIZE
	.align		4
.L_1:
        /*000c*/ 	.byte	0x04, 0x11
        /*000e*/ 	.short	(.L_3 - .L_2)
	.align		4
.L_2:
        /*0010*/ 	.word	index@(_Z27fused_gemm_bias_relu_kernelPKfS0_S0_Pfiiib)
        /*0014*/ 	.word	0x00000000


	//----- nvinfo : EIATTR_REGCOUNT
	.align		4
.L_3:
        /*0018*/ 	.byte	0x04, 0x2f
        /*001a*/ 	.short	(.L_5 - .L_4)
	.align		4
.L_4:
        /*001c*/ 	.word	index@(_Z20relu_backward_kernelPfS_i)
        /*0020*/ 	.word	0x0000000a


	//----- nvinfo : EIATTR_FRAME_SIZE
	.align		4
.L_5:
        /*0024*/ 	.byte	0x04, 0x11
        /*0026*/ 	.short	(.L_7 - .L_6)
	.align		4
.L_6:
        /*0028*/ 	.word	index@(_Z20relu_backward_kernelPfS_i)
        /*002c*/ 	.word	0x00000000


	//----- nvinfo : EIATTR_REGCOUNT
	.align		4
.L_7:
        /*0030*/ 	.byte	0x04, 0x2f
        /*0032*/ 	.short	(.L_9 - .L_8)
	.align		4
.L_8:
        /*0034*/ 	.word	index@(_Z20bias_backward_kernelPfS_ii)
        /*0038*/ 	.word	0x00000012


	//----- nvinfo : EIATTR_FRAME_SIZE
	.align		4
.L_9:
        /*003c*/ 	.byte	0x04, 0x11
        /*003e*/ 	.short	(.L_11 - .L_10)
	.align		4
.L_10:
        /*0040*/ 	.word	index@(_Z20bias_backward_kernelPfS_ii)
        /*0044*/ 	.word	0x00000000


	//----- nvinfo : EIATTR_REGCOUNT
	.align		4
.L_11:
        /*0048*/ 	.byte	0x04, 0x2f
        /*004a*/ 	.short	(.L_13 - .L_12)
	.align		4
.L_12:
        /*004c*/ 	.word	index@(_Z37softmax_cross_entropy_backward_kernelPfPiS_S_ii)
        /*0050*/ 	.word	0x00000018


	//----- nvinfo : EIATTR_FRAME_SIZE
	.align		4
.L_13:
        /*0054*/ 	.byte	0x04, 0x11
        /*0056*/ 	.short	(.L_15 - .L_14)
	.align		4
.L_14:
        /*0058*/ 	.word	index@($__internal_0_$__cuda_sm3x_div_rn_noftz_f32_slowpath)
        /*005c*/ 	.word	0x00000000


	//----- nvinfo : EIATTR_FRAME_SIZE
	.align		4
.L_15:
        /*0060*/ 	.byte	0x04, 0x11
        /*0062*/ 	.short	(.L_17 - .L_16)
	.align		4
.L_16:
        /*0064*/ 	.word	index@(_Z37softmax_cross_entropy_backward_kernelPfPiS_S_ii)
        /*0068*/ 	.word	0x00000000


	//----- nvinfo : EIATTR_MIN_STACK_SIZE
	.align		4
.L_17:
        /*006c*/ 	.byte	0x04, 0x12
        /*006e*/ 	.short	(.L_19 - .L_18)
	.align		4
.L_18:
        /*0070*/ 	.word	index@(_Z37softmax_cross_entropy_backward_kernelPfPiS_S_ii)
        /*0074*/ 	.word	0x00000000


	//----- nvinfo : EIATTR_MIN_STACK_SIZE
	.align		4
.L_19:
        /*0078*/ 	.byte	0x04, 0x12
        /*007a*/ 	.short	(.L_21 - .L_20)
	.align		4
.L_20:
        /*007c*/ 	.word	index@(_Z20bias_backward_kernelPfS_ii)
        /*0080*/ 	.word	0x00000000


	//----- nvinfo : EIATTR_MIN_STACK_SIZE
	.align		4
.L_21:
        /*0084*/ 	.byte	0x04, 0x12
        /*0086*/ 	.short	(.L_23 - .L_22)
	.align		4
.L_22:
        /*0088*/ 	.word	index@(_Z20relu_backward_kernelPfS_i)
        /*008c*/ 	.word	0x00000000


	//----- nvinfo : EIATTR_MIN_STACK_SIZE
	.align		4
.L_23:
        /*0090*/ 	.byte	0x04, 0x12
        /*0092*/ 	.short	(.L_25 - .L_24)
	.align		4
.L_24:
        /*0094*/ 	.word	index@(_Z27fused_gemm_bias_relu_kernelPKfS0_S0_Pfiiib)
        /*0098*/ 	.word	0x00000000
.L_25:


//--------------------- .nv.compat                --------------------------
	.section	.nv.compat,"",@"SHT_CUDA_COMPAT_INFO"
	.align	4
        /*0000*/ 	.byte	0x02, 0x09, 0x00, 0x00, 0x02, 0x02, 0x01, 0x00, 0x02, 0x05, 0x05, 0x00, 0x03, 0x07, 0x01, 0x01
        /*0010*/ 	.byte	0x02, 0x03, 0x00, 0x00, 0x02, 0x06, 0x01, 0x00, 0x04, 0x0b, 0x08, 0x00, 0x01, 0x00, 0x00, 0x00
        /*0020*/ 	.byte	0x00, 0x00, 0x00, 0x00


//--------------------- .nv.info._Z37softmax_cross_entropy_backward_kernelPfPiS_S_ii --------------------------
	.section	.nv.info._Z37softmax_cross_entropy_backward_kernelPfPiS_S_ii,"",@"SHT_CUDA_INFO"
	.sectionflags	@""
	.align	4


	//----- nvinfo : EIATTR_CUDA_API_VERSION
	.align		4
        /*0000*/ 	.byte	0x04, 0x37
        /*0002*/ 	.short	(.L_27 - .L_26)
.L_26:
        /*0004*/ 	.word	0x00000082


	//----- nvinfo : EIATTR_KPARAM_INFO
	.align		4
.L_27:
        /*0008*/ 	.byte	0x04, 0x17
        /*000a*/ 	.short	(.L_29 - .L_28)
.L_28:
        /*000c*/ 	.word	0x00000000
        /*0010*/ 	.short	0x0005
        /*0012*/ 	.short	0x0024
        /*0014*/ 	.byte	0x00, 0xf0, 0x11, 0x00


	//----- nvinfo : EIATTR_KPARAM_INFO
	.align		4
.L_29:
        /*0018*/ 	.byte	0x04, 0x17
        /*001a*/ 	.short	(.L_31 - .L_30)
.L_30:
        /*001c*/ 	.word	0x00000000
        /*0020*/ 	.short	0x0004
        /*0022*/ 	.short	0x0020
        /*0024*/ 	.byte	0x00, 0xf0, 0x11, 0x00


	//----- nvinfo : EIATTR_KPARAM_INFO
	.align		4
.L_31:
        /*0028*/ 	.byte	0x04, 0x17
        /*002a*/ 	.short	(.L_33 - .L_32)
.L_32:
        /*002c*/ 	.word	0x00000000
        /*0030*/ 	.short	0x0003
        /*0032*/ 	.short	0x0018
        /*0034*/ 	.byte	0x00, 0xf5, 0x21, 0x00


	//----- nvinfo : EIATTR_KPARAM_INFO
	.align		4
.L_33:
        /*0038*/ 	.byte	0x04, 0x17
        /*003a*/ 	.short	(.L_35 - .L_34)
.L_34:
        /*003c*/ 	.word	0x00000000
        /*0040*/ 	.short	0x0002
        /*0042*/ 	.short	0x0010
        /*0044*/ 	.byte	0x00, 0xf5, 0x21, 0x00


	//----- nvinfo : EIATTR_KPARAM_INFO
	.align		4
.L_35:
        /*0048*/ 	.byte	0x04, 0x17
        /*004a*/ 	.short	(.L_37 - .L_36)
.L_36:
        /*004c*/ 	.word	0x00000000
        /*0050*/ 	.short	0x0001
        /*0052*/ 	.short	0x0008
        /*0054*/ 	.byte	0x00, 0xf5, 0x21, 0x00


	//----- nvinfo : EIATTR_KPARAM_INFO
	.align		4
.L_37:
        /*0058*/ 	.byte	0x04, 0x17
        /*005a*/ 	.short	(.L_39 - .L_38)
.L_38:
        /*005c*/ 	.word	0x00000000
        /*0060*/ 	.short	0x0000
        /*0062*/ 	.short	0x0000
        /*0064*/ 	.byte	0x00, 0xf5, 0x21, 0x00


	//----- nvinfo : EIATTR_SPARSE_MMA_MASK
	.align		4
.L_39:
        /*0068*/ 	.byte	0x03, 0x50
        /*006a*/ 	.short	0x0000


	//----- nvinfo : EIATTR_MAXREG_COUNT
	.align		4
        /*006c*/ 	.byte	0x03, 0x1b
        /*006e*/ 	.short	0x00ff


	//----- nvinfo : EIATTR_NUM_BARRIERS
	.align		4
        /*0070*/ 	.byte	0x02, 0x4c
        /*0072*/ 	.byte	0x01
	.zero		1


	//----- nvinfo : EIATTR_MERCURY_ISA_VERSION
	.align		4
        /*0074*/ 	.byte	0x03, 0x5f
        /*0076*/ 	.short	0x0101


	//----- nvinfo : EIATTR_VRC_CTA_INIT_COUNT
	.align		4
        /*0078*/ 	.byte	0x02, 0x4a
	.zero		1
	.zero		1


	//----- nvinfo : EIATTR_EXIT_INSTR_OFFSETS
	.align		4
        /*007c*/ 	.byte	0x04, 0x1c
        /*007e*/ 	.short	(.L_41 - .L_40)


	//   ....[0]....
.L_40:
        /*0080*/ 	.word	0x00000040


	//   ....[1]....
        /*0084*/ 	.word	0x00001120


	//   ....[2]....
        /*0088*/ 	.word	0x00001410


	//   ....[3]....
        /*008c*/ 	.word	0x000015c0


	//----- nvinfo : EIATTR_CRS_STACK_SIZE
	.align		4
.L_41:
        /*0090*/ 	.byte	0x04, 0x1e
        /*0092*/ 	.short	(.L_43 - .L_42)
.L_42:
        /*0094*/ 	.word	0x00000000


	//----- nvinfo : EIATTR_CBANK_PARAM_SIZE
	.align		4
.L_43:
        /*0098*/ 	.byte	0x03, 0x19
        /*009a*/ 	.short	0x0028


	//----- nvinfo : EIATTR_PARAM_CBANK
	.align		4
        /*009c*/ 	.byte	0x04, 0x0a
        /*009e*/ 	.short	(.L_45 - .L_44)
	.align		4
.L_44:
        /*00a0*/ 	.word	index@(.nv.constant0._Z37softmax_cross_entropy_backward_kernelPfPiS_S_ii)
        /*00a4*/ 	.short	0x0380
        /*00a6*/ 	.short	0x0028


	//----- nvinfo : EIATTR_SW_WAR
	.align		4
.L_45:
        /*00a8*/ 	.byte	0x04, 0x36
        /*00aa*/ 	.short	(.L_47 - .L_46)
.L_46:
        /*00ac*/ 	.word	0x00000008
.L_47:


//--------------------- .nv.info._Z20bias_backward_kernelPfS_ii --------------------------
	.section	.nv.info._Z20bias_backward_kernelPfS_ii,"",@"SHT_CUDA_INFO"
	.sectionflags	@""
	.align	4


	//----- nvinfo : EIATTR_CUDA_API_VERSION
	.align		4
        /*0000*/ 	.byte	0x04, 0x37
        /*0002*/ 	.short	(.L_49 - .L_48)
.L_48:
        /*0004*/ 	.word	0x00000082


	//----- nvinfo : EIATTR_KPARAM_INFO
	.align		4
.L_49:
        /*0008*/ 	.byte	0x04, 0x17
        /*000a*/ 	.short	(.L_51 - .L_50)
.L_50:
        /*000c*/ 	.word	0x00000000
        /*0010*/ 	.short	0x0003
        /*0012*/ 	.short	0x0014
        /*0014*/ 	.byte	0x00, 0xf0, 0x11, 0x00


	//----- nvinfo : EIATTR_KPARAM_INFO
	.align		4
.L_51:
        /*0018*/ 	.byte	0x04, 0x17
        /*001a*/ 	.short	(.L_53 - .L_52)
.L_52:
        /*001c*/ 	.word	0x00000000
        /*0020*/ 	.short	0x0002
        /*0022*/ 	.short	0x0010
        /*0024*/ 	.byte	0x00, 0xf0, 0x11, 0x00


	//----- nvinfo : EIATTR_KPARAM_INFO
	.align		4
.L_53:
        /*0028*/ 	.byte	0x04, 0x17
        /*002a*/ 	.short	(.L_55 - .L_54)
.L_54:
        /*002c*/ 	.word	0x00000000
        /*0030*/ 	.short	0x0001
        /*0032*/ 	.short	0x0008
        /*0034*/ 	.byte	0x00, 0xf5, 0x21, 0x00


	//----- nvinfo : EIATTR_KPARAM_INFO
	.align		4
.L_55:
        /*0038*/ 	.byte	0x04, 0x17
        /*003a*/ 	.short	(.L_57 - .L_56)
.L_56:
        /*003c*/ 	.word	0x00000000
        /*0040*/ 	.short	0x0000
        /*0042*/ 	.short	0x0000
        /*0044*/ 	.byte	0x00, 0xf5, 0x21, 0x00


	//----- nvinfo : EIATTR_SPARSE_MMA_MASK
	.align		4
.L_57:
        /*0048*/ 	.byte	0x03, 0x50
        /*004a*/ 	.short	0x0000


	//----- nvinfo : EIATTR_MAXREG_COUNT
	.align		4
        /*004c*/ 	.byte	0x03, 0x1b
        /*004e*/ 	.short	0x00ff


	//----- nvinfo : EIATTR_MERCURY_ISA_VERSION
	.align		4
        /*0050*/ 	.byte	0x03, 0x5f
        /*0052*/ 	.short	0x0101


	//----- nvinfo : EIATTR_VRC_CTA_INIT_COUNT
	.align		4
        /*0054*/ 	.byte	0x02, 0x4a
	.zero		1
	.zero		1


	//----- nvinfo : EIATTR_EXIT_INSTR_OFFSETS
	.align		4
        /*0058*/ 	.byte	0x04, 0x1c
        /*005a*/ 	.short	(.L_59 - .L_58)


	//   ....[0]....
.L_58:
        /*005c*/ 	.word	0x00000080


	//   ....[1]....
        /*0060*/ 	.word	0x00000250


	//----- nvinfo : EIATTR_CBANK_PARAM_SIZE
	.align		4
.L_59:
        /*0064*/ 	.byte	0x03, 0x19
        /*0066*/ 	.short	0x0018


	//----- nvinfo : EIATTR_PARAM_CBANK
	.align		4
        /*0068*/ 	.byte	0x04, 0x0a
        /*006a*/ 	.short	(.L_61 - .L_60)
	.align		4
.L_60:
        /*006c*/ 	.word	index@(.nv.constant0._Z20bias_backward_kernelPfS_ii)
        /*0070*/ 	.short	0x0380
        /*0072*/ 	.short	0x0018


	//----- nvinfo : EIATTR_SW_WAR
	.align		4
.L_61:
        /*0074*/ 	.byte	0x04, 0x36
        /*0076*/ 	.short	(.L_63 - .L_62)
.L_62:
        /*0078*/ 	.word	0x00000008
.L_63:


//--------------------- .nv.info._Z20relu_backward_kernelPfS_i --------------------------
	.section	.nv.info._Z20relu_backward_kernelPfS_i,"",@"SHT_CUDA_INFO"
	.sectionflags	@""
	.align	4


	//----- nvinfo : EIATTR_CUDA_API_VERSION
	.align		4
        /*0000*/ 	.byte	0x04, 0x37
        /*0002*/ 	.short	(.L_65 - .L_64)
.L_64:
        /*0004*/ 	.word	0x00000082


	//----- nvinfo : EIATTR_KPARAM_INFO
	.align		4
.L_65:
        /*0008*/ 	.byte	0x04, 0x17
        /*000a*/ 	.short	(.L_67 - .L_66)
.L_66:
        /*000c*/ 	.word	0x00000000
        /*0010*/ 	.short	0x0002
        /*0012*/ 	.short	0x0010
        /*0014*/ 	.byte	0x00, 0xf0, 0x11, 0x00


	//----- nvinfo : EIATTR_KPARAM_INFO
	.align		4
.L_67:
        /*0018*/ 	.byte	0x04, 0x17
        /*001a*/ 	.short	(.L_69 - .L_68)
.L_68:
        /*001c*/ 	.word	0x00000000
        /*0020*/ 	.short	0x0001
        /*0022*/ 	.short	0x0008
        /*0024*/ 	.byte	0x00, 0xf5, 0x21, 0x00


	//----- nvinfo : EIATTR_KPARAM_INFO
	.align		4
.L_69:
        /*0028*/ 	.byte	0x04, 0x17
        /*002a*/ 	.short	(.L_71 - .L_70)
.L_70:
        /*002c*/ 	.word	0x00000000
        /*0030*/ 	.short	0x0000
        /*0032*/ 	.short	0x0000
        /*0034*/ 	.byte	0x00, 0xf5, 0x21, 0x00


	//----- nvinfo : EIATTR_SPARSE_MMA_MASK
	.align		4
.L_71:
        /*0038*/ 	.byte	0x03, 0x50
        /*003a*/ 	.short	0x0000


	//----- nvinfo : EIATTR_MAXREG_COUNT
	.align		4
        /*003c*/ 	.byte	0x03, 0x1b
        /*003e*/ 	.short	0x00ff


	//----- nvinfo : EIATTR_MERCURY_ISA_VERSION
	.align		4
        /*0040*/ 	.byte	0x03, 0x5f
        /*0042*/ 	.short	0x0101


	//----- nvinfo : EIATTR_VRC_CTA_INIT_COUNT
	.align		4
        /*0044*/ 	.byte	0x02, 0x4a
	.zero		1
	.zero		1


	//----- nvinfo : EIATTR_EXIT_INSTR_OFFSETS
	.align		4
        /*0048*/ 	.byte	0x04, 0x1c
        /*004a*/ 	.short	(.L_73 - .L_72)


	//   ....[0]....
.L_72:
        /*004c*/ 	.word	0x00000070


	//   ....[1]....
        /*0050*/ 	.word	0x00000120


	//----- nvinfo : EIATTR_CBANK_PARAM_SIZE
	.align		4
.L_73:
        /*0054*/ 	.byte	0x03, 0x19
        /*0056*/ 	.short	0x0014


	//----- nvinfo : EIATTR_PARAM_CBANK
	.align		4
        /*0058*/ 	.byte	0x04, 0x0a
        /*005a*/ 	.short	(.L_75 - .L_74)
	.align		4
.L_74:
        /*005c*/ 	.word	index@(.nv.constant0._Z20relu_backward_kernelPfS_i)
        /*0060*/ 	.short	0x0380
        /*0062*/ 	.short	0x0014


	//----- nvinfo : EIATTR_SW_WAR
	.align		4
.L_75:
        /*0064*/ 	.byte	0x04, 0x36
        /*0066*/ 	.short	(.L_77 - .L_76)
.L_76:
        /*0068*/ 	.word	0x00000008
.L_77:


//--------------------- .nv.info._Z27fused_gemm_bias_relu_kernelPKfS0_S0_Pfiiib --------------------------
	.section	.nv.info._Z27fused_gemm_bias_relu_kernelPKfS0_S0_Pfiiib,"",@"SHT_CUDA_INFO"
	.sectionflags	@""
	.align	4


	//----- nvinfo : EIATTR_CUDA_API_VERSION
	.align		4
        /*0000*/ 	.byte	0x04, 0x37
        /*0002*/ 	.short	(.L_79 - .L_78)
.L_78:
        /*0004*/ 	.word	0x00000082


	//----- nvinfo : EIATTR_KPARAM_INFO
	.align		4
.L_79:
        /*0008*/ 	.byte	0x04, 0x17
        /*000a*/ 	.short	(.L_81 - .L_80)
.L_80:
        /*000c*/ 	.word	0x00000000
        /*0010*/ 	.short	0x0007
        /*0012*/ 	.short	0x002c
        /*0014*/ 	.byte	0x00, 0xf0, 0x05, 0x00


	//----- nvinfo : EIATTR_KPARAM_INFO
	.align		4
.L_81:
        /*0018*/ 	.byte	0x04, 0x17
        /*001a*/ 	.short	(.L_83 - .L_82)
.L_82:
        /*001c*/ 	.word	0x00000000
        /*0020*/ 	.short	0x0006
        /*0022*/ 	.short	0x0028
        /*0024*/ 	.byte	0x00, 0xf0, 0x11, 0x00


	//----- nvinfo : EIATTR_KPARAM_INFO
	.align		4
.L_83:
        /*0028*/ 	.byte	0x04, 0x17
        /*002a*/ 	.short	(.L_85 - .L_84)
.L_84:
        /*002c*/ 	.word	0x00000000
        /*0030*/ 	.short	0x0005
        /*0032*/ 	.short	0x0024
        /*0034*/ 	.byte	0x00, 0xf0, 0x11, 0x00


	//----- nvinfo : EIATTR_KPARAM_INFO
	.align		4
.L_85:
        /*0038*/ 	.byte	0x04, 0x17
        /*003a*/ 	.short	(.L_87 - .L_86)
.L_86:
        /*003c*/ 	.word	0x00000000
        /*0040*/ 	.short	0x0004
        /*0042*/ 	.short	0x0020
        /*0044*/ 	.byte	0x00, 0xf0, 0x11, 0x00


	//----- nvinfo : EIATTR_KPARAM_INFO
	.align		4
.L_87:
        /*0048*/ 	.byte	0x04, 0x17
        /*004a*/ 	.short	(.L_89 - .L_88)
.L_88:
        /*004c*/ 	.word	0x00000000
        /*0050*/ 	.short	0x0003
        /*0052*/ 	.short	0x0018
        /*0054*/ 	.byte	0x00, 0xf5, 0x21, 0x00


	//----- nvinfo : EIATTR_KPARAM_INFO
	.align		4
.L_89:
        /*0058*/ 	.byte	0x04, 0x17
        /*005a*/ 	.short	(.L_91 - .L_90)
.L_90:
        /*005c*/ 	.word	0x00000000
        /*0060*/ 	.short	0x0002
        /*0062*/ 	.short	0x0010
        /*0064*/ 	.byte	0x00, 0xf5, 0x21, 0x00


	//----- nvinfo : EIATTR_KPARAM_INFO
	.align		4
.L_91:
        /*0068*/ 	.byte	0x04, 0x17
        /*006a*/ 	.short	(.L_93 - .L_92)
.L_92:
        /*006c*/ 	.word	0x00000000
        /*0070*/ 	.short	0x0001
        /*0072*/ 	.short	0x0008
        /*0074*/ 	.byte	0x00, 0xf5, 0x21, 0x00


	//----- nvinfo : EIATTR_KPARAM_INFO
	.align		4
.L_93:
        /*0078*/ 	.byte	0x04, 0x17
        /*007a*/ 	.short	(.L_95 - .L_94)
.L_94:
        /*007c*/ 	.word	0x00000000
        /*0080*/ 	.short	0x0000
        /*0082*/ 	.short	0x0000
        /*0084*/ 	.byte	0x00, 0xf5, 0x21, 0x00


	//----- nvinfo : EIATTR_SPARSE_MMA_MASK
	.align		4
.L_95:
        /*0088*/ 	.byte	0x03, 0x50
        /*008a*/ 	.short	0x0000


	//----- nvinfo : EIATTR_MAXREG_COUNT
	.align		4
        /*008c*/ 	.byte	0x03, 0x1b
        /*008e*/ 	.short	0x00ff


	//----- nvinfo : EIATTR_NUM_BARRIERS
	.align		4
        /*0090*/ 	.byte	0x02, 0x4c
        /*0092*/ 	.byte	0x01
	.zero		1


	//----- nvinfo : EIATTR_MERCURY_ISA_VERSION
	.align		4
        /*0094*/ 	.byte	0x03, 0x5f
        /*0096*/ 	.short	0x0101


	//----- nvinfo : EIATTR_VRC_CTA_INIT_COUNT
	.align		4
        /*0098*/ 	.byte	0x02, 0x4a
	.zero		1
	.zero		1


	//----- nvinfo : EIATTR_EXIT_INSTR_OFFSETS
	.align		4
        /*009c*/ 	.byte	0x04, 0x1c
        /*009e*/ 	.short	(.L_97 - .L_96)


	//   ....[0]....
.L_96:
        /*00a0*/ 	.word	0x00000820


	//   ....[1]....
        /*00a4*/ 	.word	0x000008f0


	//----- nvinfo : EIATTR_CBANK_PARAM_SIZE
	.align		4
.L_97:
        /*00a8*/ 	.byte	0x03, 0x19
        /*00aa*/ 	.short	0x002d


	//----- nvinfo : EIATTR_PARAM_CBANK
	.align		4
        /*00ac*/ 	.byte	0x04, 0x0a
        /*00ae*/ 	.short	(.L_99 - .L_98)
	.align		4
.L_98:
        /*00b0*/ 	.word	index@(.nv.constant0._Z27fused_gemm_bias_relu_kernelPKfS0_S0_Pfiiib)
        /*00b4*/ 	.short	0x0380
        /*00b6*/ 	.short	0x002d


	//----- nvinfo : EIATTR_SW_WAR
	.align		4
.L_99:
        /*00b8*/ 	.byte	0x04, 0x36
        /*00ba*/ 	.short	(.L_101 - .L_100)
.L_100:
        /*00bc*/ 	.word	0x00000008
.L_101:


//--------------------- .nv.callgraph             --------------------------
	.section	.nv.callgraph,"",@"SHT_CUDA_CALLGRAPH"
	.align	4
	.sectionentsize	8
	.align		4
        /*0000*/ 	.word	0x00000000
	.align		4
        /*0004*/ 	.word	0xffffffff
	.align		4
        /*0008*/ 	.word	0x00000000
	.align		4
        /*000c*/ 	.word	0xfffffffe
	.align		4
        /*0010*/ 	.word	0x00000000
	.align		4
        /*0014*/ 	.word	0xfffffffd
	.align		4
        /*0018*/ 	.word	0x00000000
	.align		4
        /*001c*/ 	.word	0xfffffffc


//--------------------- .text._Z37softmax_cross_entropy_backward_kernelPfPiS_S_ii --------------------------
	.section	.text._Z37softmax_cross_entropy_backward_kernelPfPiS_S_ii,"ax",@progbits
	.align	128
        .global         _Z37softmax_cross_entropy_backward_kernelPfPiS_S_ii
        .type           _Z37softmax_cross_entropy_backward_kernelPfPiS_S_ii,@function
        .size           _Z37softmax_cross_entropy_backward_kernelPfPiS_S_ii,(.L_x_37 - _Z37softmax_cross_entropy_backward_kernelPfPiS_S_ii)
        .other          _Z37softmax_cross_entropy_backward_kernelPfPiS_S_ii,@"STO_CUDA_ENTRY STV_DEFAULT"
_Z37softmax_cross_entropy_backward_kernelPfPiS_S_ii:
.text._Z37softmax_cross_entropy_backward_kernelPfPiS_S_ii:
[----:B------:R-:W-:Y:S01]  /*0000*/  LDC R1, c[0x0][0x37c] ;  /* 0x0000df00ff017b82 */ /* 0x000fe20000000800 */
[----:B------:R-:W0:Y:S01]  /*0010*/  S2R R2, SR_CTAID.X ;  /* 0x0000000000027919 */ /* 0x000e220000002500 */
[----:B------:R-:W0:Y:S02]  /*0020*/  LDCU UR4, c[0x0][0x3a0] ;  /* 0x00007400ff0477ac */ /* 0x000e240008000800 */
[----:B0-----:R-:W-:-:S13]  /*0030*/  ISETP.GE.AND P0, PT, R2, UR4, PT ;  /* 0x0000000402007c0c */ /* 0x001fda000bf06270 */
[----:B------:R-:W-:Y:S05]  /*0040*/  @P0 EXIT ;  /* 0x000000000000094d */ /* 0x000fea0003800000 */
[----:B------:R-:W0:Y:S01]  /*0050*/  S2R R21, SR_TID.X ;  /* 0x0000000000157919 */ /* 0x000e220000002100 */
[----:B------:R-:W0:Y:S01]  /*0060*/  LDCU UR14, c[0x0][0x3a4] ;  /* 0x00007480ff0e77ac */ /* 0x000e220008000800 */
[----:B------:R-:W1:Y:S01]  /*0070*/  LDCU.64 UR8, c[0x0][0x358] ;  /* 0x00006b00ff0877ac */ /* 0x000e620008000a00 */
[----:B0-----:R-:W-:-:S13]  /*0080*/  ISETP.GE.AND P0, PT, R21, UR14, PT ;  /* 0x0000000e15007c0c */ /* 0x001fda000bf06270 */
[----:B------:R-:W0:Y:S01]  /*0090*/  @!P0 LDC.64 R4, c[0x0][0x380] ;  /* 0x0000e000ff048b82 */ /* 0x000e220000000a00 */
[----:B------:R-:W-:-:S04]  /*00a0*/  @!P0 IMAD R3, R2, UR14, R21 ;  /* 0x0000000e02038c24 */ /* 0x000fc8000f8e0215 */
[----:B0-----:R-:W-:-:S06]  /*00b0*/  @!P0 IMAD.WIDE.U32 R4, R3, 0x4, R4 ;  /* 0x0000000403048825 */ /* 0x001fcc00078e0004 */
[----:B-1----:R-:W2:Y:S01]  /*00c0*/  @!P0 LDG.E R5, desc[UR8][R4.64] ;  /* 0x0000000804058981 */ /* 0x002ea2000c1e1900 */
[----:B------:R-:W0:Y:S01]  /*00d0*/  S2UR UR13, SR_CgaCtaId ;  /* 0x00000000000d79c3 */ /* 0x000e220000008800 */
[----:B------:R-:W-:Y:S01]  /*00e0*/  UMOV UR10, 0x400 ;  /* 0x00000400000a7882 */ /* 0x000fe20000000000 */
[----:B------:R-:W-:Y:S01]  /*00f0*/  BSSY.RECONVERGENT B0, `(.L_x_0) ;  /* 0x0000096000007945 */ /* 0x000fe20003800200 */
[----:B------:R-:W-:-:S04]  /*0100*/  UIADD3 UR4, UPT, UPT, UR10, 0x10, URZ ;  /* 0x000000100a047890 */ /* 0x000fc8000fffe0ff */
[----:B0-----:R-:W-:-:S06]  /*0110*/  ULEA UR5, UR13, UR4, 0x18 ;  /* 0x000000040d057291 */ /* 0x001fcc000f8ec0ff */
[----:B------:R-:W-:-:S05]  /*0120*/  LEA R0, R21, UR5, 0x2 ;  /* 0x0000000515007c11 */ /* 0x000fca000f8e10ff */
[----:B--2---:R0:W-:Y:S01]  /*0130*/  @!P0 STS [R0], R5 ;  /* 0x0000000500008388 */ /* 0x0041e20000000800 */
[----:B------:R-:W-:Y:S01]  /*0140*/  BAR.SYNC.DEFER_BLOCKING 0x0 ;  /* 0x0000000000007b1d */ /* 0x000fe20000010000 */
[----:B------:R-:W-:-:S13]  /*0150*/  ISETP.NE.AND P0, PT, R21, RZ, PT ;  /* 0x000000ff1500720c */ /* 0x000fda0003f05270 */
[----:B0-----:R-:W-:Y:S05]  /*0160*/  @P0 BRA `(.L_x_1) ;  /* 0x0000000800380947 */ /* 0x001fea0003800000 */
[----:B------:R-:W-:Y:S02]  /*0170*/  ULEA UR4, UR13, UR10, 0x18 ;  /* 0x0000000a0d047291 */ /* 0x000fe4000f8ec0ff */
[----:B------:R-:W-:-:S07]  /*0180*/  UISETP.GE.AND UP0, UPT, UR14, 0x2, UPT ;  /* 0x000000020e00788c */ /* 0x000fce000bf06270 */
[----:B------:R-:W0:Y:S04]  /*0190*/  LDS R3, [UR4+0x10] ;  /* 0x00001004ff037984 */ /* 0x000e280008000800 */
[----:B0-----:R0:W-:Y:S01]  /*01a0*/  STS [UR4], R3 ;  /* 0x00000003ff007988 */ /* 0x0011e20008000804 */
[----:B------:R-:W-:Y:S05]  /*01b0*/  BRA.U !UP0, `(.L_x_1) ;  /* 0x0000000908247547 */ /* 0x000fea000b800000 */
[----:B------:R-:W-:Y:S02]  /*01c0*/  UIADD3 UR4, UPT, UPT, UR14, -0x2, URZ ;  /* 0xfffffffe0e047890 */ /* 0x000fe4000fffe0ff */
[----:B------:R-:W-:Y:S02]  /*01d0*/  UIADD3 UR6, UPT, UPT, UR14, -0x1, URZ ;  /* 0xffffffff0e067890 */ /* 0x000fe4000fffe0ff */
[----:B------:R-:W-:Y:S02]  /*01e0*/  UISETP.GE.U32.AND UP0, UPT, UR4, 0x7, UPT ;  /* 0x000000070400788c */ /* 0x000fe4000bf06070 */
[----:B------:R-:W-:Y:S01]  /*01f0*/  ULOP3.LUT UR11, UR6, 0x7, URZ, 0xc0, !UPT ;  /* 0x00000007060b7892 */ /* 0x000fe2000f8ec0ff */
[----:B------:R-:W-:-:S06]  /*0200*/  UMOV UR4, 0x1 ;  /* 0x0000000100047882 */ /* 0x000fcc0000000000 */
[----:B------:R-:W-:Y:S05]  /*0210*/  BRA.U !UP0, `(.L_x_2) ;  /* 0x0000000508087547 */ /* 0x000fea000b800000 */
[----:B------:R-:W-:Y:S02]  /*0220*/  ULOP3.LUT UR4, UR6, 0xfffffff8, URZ, 0xc0, !UPT ;  /* 0xfffffff806047892 */ /* 0x000fe4000f8ec0ff */
[----:B------:R-:W-:Y:S02]  /*0230*/  UIADD3 UR12, UPT, UPT, UR5, 0x10, URZ ;  /* 0x00000010050c7890 */ /* 0x000fe4000fffe0ff */
[----:B------:R-:W-:-:S03]  /*0240*/  UIADD3 UR7, UPT, UPT, -UR4, URZ, URZ ;  /* 0x000000ff04077290 */ /* 0x000fc6000fffe1ff */
[----:B------:R-:W-:-:S09]  /*0250*/  UMOV UR4, URZ ;  /* 0x000000ff00047c82 */ /* 0x000fd20008000000 */
.L_x_3:
[----:B-1----:R-:W1:Y:S01]  /*0260*/  LDS R4, [UR12+-0xc] ;  /* 0xfffff40cff047984 */ /* 0x002e620008000800 */
[----:B------:R-:W-:Y:S02]  /*0270*/  UIADD3 UR7, UPT, UPT, UR7, 0x8, URZ ;  /* 0x0000000807077890 */ /* 0x000fe4000fffe0ff */
[----:B------:R-:W-:Y:S02]  /*0280*/  UIADD3 UR4, UPT, UPT, UR4, 0x8, URZ ;  /* 0x0000000804047890 */ /* 0x000fe4000fffe0ff */
[----:B------:R-:W-:Y:S01]  /*0290*/  UISETP.NE.AND UP0, UPT, UR7, URZ, UPT ;  /* 0x000000ff0700728c */ /* 0x000fe2000bf05270 */
[----:B-1----:R-:W-:-:S13]  /*02a0*/  FSETP.GT.AND P0, PT, R4, R3, PT ;  /* 0x000000030400720b */ /* 0x002fda0003f04000 */
[----:B------:R-:W1:Y:S01]  /*02b0*/  @P0 S2R R6, SR_CgaCtaId ;  /* 0x0000000000060919 */ /* 0x000e620000008800 */
[----:B------:R-:W-:Y:S01]  /*02c0*/  @P0 MOV R5, 0x400 ;  /* 0x0000040000050802 */ /* 0x000fe20000000f00 */
[----:B0-----:R-:W-:-:S03]  /*02d0*/  @P0 IMAD.MOV.U32 R3, RZ, RZ, R4 ;  /* 0x000000ffff030224 */ /* 0x001fc600078e0004 */
[----:B-1----:R-:W-:-:S05]  /*02e0*/  @P0 LEA R5, R6, R5, 0x18 ;  /* 0x0000000506050211 */ /* 0x002fca00078ec0ff */
[----:B------:R-:W-:Y:S04]  /*02f0*/  @P0 STS [R5], R4 ;  /* 0x0000000405000388 */ /* 0x000fe80000000800 */
[----:B------:R-:W0:Y:S02]  /*0300*/  LDS R6, [UR12+-0x8] ;  /* 0xfffff80cff067984 */ /* 0x000e240008000800 */
[----:B0-----:R-:W-:-:S13]  /*0310*/  FSETP.GT.AND P0, PT, R6, R3, PT ;  /* 0x000000030600720b */ /* 0x001fda0003f04000 */
[----:B------:R-:W0:Y:S01]  /*0320*/  @P0 S2R R8, SR_CgaCtaId ;  /* 0x0000000000080919 */ /* 0x000e220000008800 */
[----:B------:R-:W-:Y:S01]  /*0330*/  @P0 MOV R7, 0x400 ;  /* 0x0000040000070802 */ /* 0x000fe20000000f00 */
[----:B------:R-:W-:-:S03]  /*0340*/  @P0 IMAD.MOV.U32 R3, RZ, RZ, R6 ;  /* 0x000000ffff030224 */ /* 0x000fc600078e0006 */
[----:B0-----:R-:W-:-:S05]  /*0350*/  @P0 LEA R7, R8, R7, 0x18 ;  /* 0x0000000708070211 */ /* 0x001fca00078ec0ff */
        /* <DEDUP_REMOVED lines=8> */
[----:B------:R-:W0:Y:S02]  /*03e0*/  LDS R4, [UR12] ;  /* 0x0000000cff047984 */ /* 0x000e240008000800 */
[----:B0-----:R-:W-:-:S13]  /*03f0*/  FSETP.GT.AND P0, PT, R4, R3, PT ;  /* 0x000000030400720b */ /* 0x001fda0003f04000 */
[----:B------:R-:W0:Y:S01]  /*0400*/  @P0 S2R R7, SR_CgaCtaId ;  /* 0x0000000000070919 */ /* 0x000e220000008800 */
[----:B------:R-:W-:Y:S01]  /*0410*/  @P0 MOV R6, 0x400 ;  /* 0x0000040000060802 */ /* 0x000fe20000000f00 */
[----:B------:R-:W-:-:S03]  /*0420*/  @P0 IMAD.MOV.U32 R3, RZ, RZ, R4 ;  /* 0x000000ffff030224 */ /* 0x000fc600078e0004 */
[----:B0-----:R-:W-:-:S05]  /*0430*/  @P0 LEA R7, R7, R6, 0x18 ;  /* 0x0000000607070211 */ /* 0x001fca00078ec0ff */
[----:B------:R-:W-:Y:S04]  /*0440*/  @P0 STS [R7], R4 ;  /* 0x0000000407000388 */ /* 0x000fe80000000800 */
[----:B------:R-:W0:Y:S02]  /*0450*/  LDS R6, [UR12+0x4] ;  /* 0x0000040cff067984 */ /* 0x000e240008000800 */
[----:B0-----:R-:W-:-:S13]  /*0460*/  FSETP.GT.AND P0, PT, R6, R3, PT ;  /* 0x000000030600720b */ /* 0x001fda0003f04000 */
[----:B------:R-:W0:Y:S01]  /*0470*/  @P0 S2R R8, SR_CgaCtaId ;  /* 0x0000000000080919 */ /* 0x000e220000008800 */
[----:B------:R-:W-:Y:S02]  /*0480*/  @P0 MOV R5, 0x400 ;  /* 0x0000040000050802 */ /* 0x000fe40000000f00 */
[----:B------:R-:W-:Y:S02]  /*0490*/  @P0 MOV R3, R6 ;  /* 0x0000000600030202 */ /* 0x000fe40000000f00 */
[----:B0-----:R-:W-:-:S05]  /*04a0*/  @P0 LEA R5, R8, R5, 0x18 ;  /* 0x0000000508050211 */ /* 0x001fca00078ec0ff */
[----:B------:R-:W-:Y:S04]  /*04b0*/  @P0 STS [R5], R6 ;  /* 0x0000000605000388 */ /* 0x000fe80000000800 */
[----:B------:R-:W0:Y:S02]  /*04c0*/  LDS R8, [UR12+0x8] ;  /* 0x0000080cff087984 */ /* 0x000e240008000800 */
        /* <DEDUP_REMOVED lines=13> */
[----:B------:R-:W0:Y:S01]  /*05a0*/  LDS R6, [UR12+0x10] ;  /* 0x0000100cff067984 */ /* 0x000e220008000800 */
[----:B------:R-:W-:Y:S01]  /*05b0*/  UIADD3 UR12, UPT, UPT, UR12, 0x20, URZ ;  /* 0x000000200c0c7890 */ /* 0x000fe2000fffe0ff */
[----:B0-----:R-:W-:-:S13]  /*05c0*/  FSETP.GT.AND P0, PT, R6, R3, PT ;  /* 0x000000030600720b */ /* 0x001fda0003f04000 */
[----:B------:R-:W0:Y:S01]  /*05d0*/  @P0 S2R R8, SR_CgaCtaId ;  /* 0x0000000000080919 */ /* 0x000e220000008800 */
[----:B------:R-:W-:Y:S01]  /*05e0*/  @P0 MOV R7, 0x400 ;  /* 0x0000040000070802 */ /* 0x000fe20000000f00 */
[----:B------:R-:W-:-:S03]  /*05f0*/  @P0 IMAD.MOV.U32 R3, RZ, RZ, R6 ;  /* 0x000000ffff030224 */ /* 0x000fc600078e0006 */
[----:B0-----:R-:W-:-:S05]  /*0600*/  @P0 LEA R7, R8, R7, 0x18 ;  /* 0x0000000708070211 */ /* 0x001fca00078ec0ff */
[----:B------:R1:W-:Y:S01]  /*0610*/  @P0 STS [R7], R6 ;  /* 0x0000000607000388 */ /* 0x0003e20000000800 */
[----:B------:R-:W-:Y:S05]  /*0620*/  BRA.U UP0, `(.L_x_3) ;  /* 0xfffffffd000c7547 */ /* 0x000fea000b83ffff */
[----:B------:R-:W-:-:S12]  /*0630*/  UIADD3 UR4, UPT, UPT, UR4, 0x1, URZ ;  /* 0x0000000104047890 */ /* 0x000fd8000fffe0ff */
.L_x_2:
[----:B------:R-:W-:-:S09]  /*0640*/  UISETP.NE.AND UP0, UPT, UR11, URZ, UPT ;  /* 0x000000ff0b00728c */ /* 0x000fd2000bf05270 */
[----:B------:R-:W-:Y:S05]  /*0650*/  BRA.U !UP0, `(.L_x_1) ;  /* 0x0000000108fc7547 */ /* 0x000fea000b800000 */
[----:B------:R-:W-:Y:S02]  /*0660*/  UISETP.GE.U32.AND UP0, UPT, UR11, 0x4, UPT ;  /* 0x000000040b00788c */ /* 0x000fe4000bf06070 */
[----:B------:R-:W-:-:S04]  /*0670*/  ULOP3.LUT UR7, UR6, 0x3, URZ, 0xc0, !UPT ;  /* 0x0000000306077892 */ /* 0x000fc8000f8ec0ff */
[----:B------:R-:W-:-:S03]  /*0680*/  UISETP.NE.AND UP1, UPT, UR7, URZ, UPT ;  /* 0x000000ff0700728c */ /* 0x000fc6000bf25270 */
[----:B------:R-:W-:Y:S08]  /*0690*/  BRA.U !UP0, `(.L_x_4) ;  /* 0x0000000108787547 */ /* 0x000ff0000b800000 */
[----:B------:R-:W-:Y:S02]  /*06a0*/  ULEA UR11, UR4, UR5, 0x2 ;  /* 0x00000005040b7291 */ /* 0x000fe4000f8e10ff */
[----:B------:R-:W-:-:S07]  /*06b0*/  UIADD3 UR4, UPT, UPT, UR4, 0x4, URZ ;  /* 0x0000000404047890 */ /* 0x000fce000fffe0ff */
[----:B------:R-:W2:Y:S02]  /*06c0*/  LDS R4, [UR11] ;  /* 0x0000000bff047984 */ /* 0x000ea40008000800 */
[----:B--2---:R-:W-:-:S13]  /*06d0*/  FSETP.GT.AND P0, PT, R4, R3, PT ;  /* 0x000000030400720b */ /* 0x004fda0003f04000 */
[----:B-1----:R-:W1:Y:S01]  /*06e0*/  @P0 S2R R6, SR_CgaCtaId ;  /* 0x0000000000060919 */ /* 0x002e620000008800 */
[----:B------:R-:W-:Y:S01]  /*06f0*/  @P0 MOV R5, 0x400 ;  /* 0x0000040000050802 */ /* 0x000fe20000000f00 */
[----:B0-----:R-:W-:-:S03]  /*0700*/  @P0 IMAD.MOV.U32 R3, RZ, RZ, R4 ;  /* 0x000000ffff030224 */ /* 0x001fc600078e0004 */
[----:B-1----:R-:W-:-:S05]  /*0710*/  @P0 LEA R5, R6, R5, 0x18 ;  /* 0x0000000506050211 */ /* 0x002fca00078ec0ff */
        /* <DEDUP_REMOVED lines=21> */
[----:B------:R2:W-:Y:S02]  /*0870*/  @P0 STS [R7], R4 ;  /* 0x0000000407000388 */ /* 0x0005e40000000800 */
.L_x_4:
[----:B------:R-:W-:Y:S05]  /*0880*/  BRA.U !UP1, `(.L_x_1) ;  /* 0x0000000109707547 */ /* 0x000fea000b800000 */
[----:B------:R-:W-:Y:S02]  /*0890*/  UISETP.NE.AND UP0, UPT, UR7, 0x1, UPT ;  /* 0x000000010700788c */ /* 0x000fe4000bf05270 */
[----:B------:R-:W-:-:S04]  /*08a0*/  ULOP3.LUT UR6, UR6, 0x1, URZ, 0xc0, !UPT ;  /* 0x0000000106067892 */ /* 0x000fc8000f8ec0ff */
[----:B------:R-:W-:-:S03]  /*08b0*/  UISETP.NE.U32.AND UP1, UPT, UR6, 0x1, UPT ;  /* 0x000000010600788c */ /* 0x000fc6000bf25070 */
[----:B------:R-:W-:Y:S08]  /*08c0*/  BRA.U !UP0, `(.L_x_5) ;  /* 0x0000000108407547 */ /* 0x000ff0000b800000 */
[----:B------:R-:W-:Y:S02]  /*08d0*/  ULEA UR6, UR4, UR5, 0x2 ;  /* 0x0000000504067291 */ /* 0x000fe4000f8e10ff */
[----:B------:R-:W-:-:S07]  /*08e0*/  UIADD3 UR4, UPT, UPT, UR4, 0x2, URZ ;  /* 0x0000000204047890 */ /* 0x000fce000fffe0ff */
[----:B--2---:R-:W2:Y:S02]  /*08f0*/  LDS R4, [UR6] ;  /* 0x00000006ff047984 */ /* 0x004ea40008000800 */
        /* <DEDUP_REMOVED lines=13> */
.L_x_5:
[----:B------:R-:W-:Y:S05]  /*09d0*/  BRA.U UP1, `(.L_x_1) ;  /* 0x00000001011c7547 */ /* 0x000fea000b800000 */
[----:B------:R-:W-:-:S09]  /*09e0*/  ULEA UR4, UR4, UR5, 0x2 ;  /* 0x0000000504047291 */ /* 0x000fd2000f8e10ff */
[----:B--2---:R-:W2:Y:S02]  /*09f0*/  LDS R4, [UR4] ;  /* 0x00000004ff047984 */ /* 0x004ea40008000800 */
[----:B--2---:R-:W-:-:S13]  /*0a00*/  FSETP.GT.AND P0, PT, R4, R3, PT ;  /* 0x000000030400720b */ /* 0x004fda0003f04000 */
[----:B-1-3--:R-:W1:Y:S01]  /*0a10*/  @P0 S2R R6, SR_CgaCtaId ;  /* 0x0000000000060919 */ /* 0x00ae620000008800 */
[----:B0-----:R-:W-:-:S04]  /*0a20*/  @P0 MOV R3, 0x400 ;  /* 0x0000040000030802 */ /* 0x001fc80000000f00 */
[----:B-1----:R-:W-:-:S05]  /*0a30*/  @P0 LEA R3, R6, R3, 0x18 ;  /* 0x0000000306030211 */ /* 0x002fca00078ec0ff */
[----:B------:R4:W-:Y:S02]  /*0a40*/  @P0 STS [R3], R4 ;  /* 0x0000000403000388 */ /* 0x0009e40000000800 */
.L_x_1:
[----:B------:R-:W-:Y:S05]  /*0a50*/  BSYNC.RECONVERGENT B0 ;  /* 0x0000000000007941 */ /* 0x000fea0003800200 */
.L_x_0:
[----:B------:R-:W5:Y:S01]  /*0a60*/  LDCU UR12, c[0x0][0x3a4] ;  /* 0x00007480ff0c77ac */ /* 0x000f620008000800 */
[----:B------:R-:W-:Y:S01]  /*0a70*/  BSSY.RECONVERGENT B0, `(.L_x_6) ;  /* 0x0000015000007945 */ /* 0x000fe20003800200 */
[----:B------:R-:W-:Y:S01]  /*0a80*/  BAR.SYNC.DEFER_BLOCKING 0x0 ;  /* 0x0000000000007b1d */ /* 0x000fe20000010000 */
[----:B-----5:R-:W-:-:S13]  /*0a90*/  ISETP.GE.AND P0, PT, R21, UR12, PT ;  /* 0x0000000c15007c0c */ /* 0x020fda000bf06270 */
[----:B------:R-:W-:Y:S05]  /*0aa0*/  @P0 BRA `(.L_x_7) ;  /* 0x0000000000440947 */ /* 0x000fea0003800000 */
[----:B------:R-:W5:Y:S01]  /*0ab0*/  S2UR UR6, SR_CgaCtaId ;  /* 0x00000000000679c3 */ /* 0x000f620000008800 */
[----:B------:R-:W-:Y:S01]  /*0ac0*/  UMOV UR4, 0x400 ;  /* 0x0000040000047882 */ /* 0x000fe20000000000 */
[----:B0---4-:R-:W-:Y:S01]  /*0ad0*/  LDS R3, [R0] ;  /* 0x0000000000037984 */ /* 0x011fe20000000800 */
[----:B-1-3--:R-:W-:Y:S02]  /*0ae0*/  HFMA2 R6, -RZ, RZ, 0.96630859375, -0.0022525787353515625 ;  /* 0x3bbb989dff067431 */ /* 0x00afe400000001ff */
[----:B------:R-:W-:Y:S01]  /*0af0*/  IMAD.MOV.U32 R5, RZ, RZ, 0x437c0000 ;  /* 0x437c0000ff057424 */ /* 0x000fe200078e00ff */
[----:B-----5:R-:W-:-:S09]  /*0b00*/  ULEA UR4, UR6, UR4, 0x18 ;  /* 0x0000000406047291 */ /* 0x020fd2000f8ec0ff */
[----:B--2---:R-:W0:Y:S02]  /*0b10*/  LDS R4, [UR4] ;  /* 0x00000004ff047984 */ /* 0x004e240008000800 */
[----:B0-----:R-:W-:-:S04]  /*0b20*/  FADD R3, R3, -R4 ;  /* 0x8000000403037221 */ /* 0x001fc80000000000 */
[----:B------:R-:W-:-:S04]  /*0b30*/  FFMA.SAT R4, R3, R6, 0.5 ;  /* 0x3f00000003047423 */ /* 0x000fc80000002006 */
[----:B------:R-:W-:-:S04]  /*0b40*/  FFMA.RM R4, R4, R5, 12582913 ;  /* 0x4b40000104047423 */ /* 0x000fc80000004005 */
[C---:B------:R-:W-:Y:S01]  /*0b50*/  FADD R6, R4.reuse, -12583039 ;  /* 0xcb40007f04067421 */ /* 0x040fe20000000000 */
[----:B------:R-:W-:-:S03]  /*0b60*/  IMAD.SHL.U32 R4, R4, 0x800000, RZ ;  /* 0x0080000004047824 */ /* 0x000fc600078e00ff */
[----:B------:R-:W-:-:S04]  /*0b70*/  FFMA R6, R3, 1.4426950216293334961, -R6 ;  /* 0x3fb8aa3b03067823 */ /* 0x000fc80000000806 */
[----:B------:R-:W-:-:S04]  /*0b80*/  FFMA R6, R3, 1.925963033500011079e-08, R6 ;  /* 0x32a5706003067823 */ /* 0x000fc80000000006 */
[----:B------:R-:W0:Y:S02]  /*0b90*/  MUFU.EX2 R3, R6 ;  /* 0x0000000600037308 */ /* 0x000e240000000800 */
[----:B0-----:R-:W-:-:S05]  /*0ba0*/  FMUL R3, R4, R3 ;  /* 0x0000000304037220 */ /* 0x001fca0000400000 */
[----:B------:R0:W-:Y:S02]  /*0bb0*/  STS [R0], R3 ;  /* 0x0000000300007388 */ /* 0x0001e40000000800 */
.L_x_7:
[----:B------:R-:W-:Y:S05]  /*0bc0*/  BSYNC.RECONVERGENT B0 ;  /* 0x0000000000007941 */ /* 0x000fea0003800200 */
.L_x_6:
[----:B------:R-:W-:Y:S01]  /*0bd0*/  BAR.SYNC.DEFER_BLOCKING 0x0 ;  /* 0x0000000000007b1d */ /* 0x000fe20000010000 */
[----:B------:R-:W-:-:S05]  /*0be0*/  ISETP.NE.AND P1, PT, R21, RZ, PT ;  /* 0x000000ff1500720c */ /* 0x000fca0003f25270 */
[----:B------:R-:W-:Y:S08]  /*0bf0*/  BSSY.RECONVERGENT B0, `(.L_x_8) ;  /* 0x0000051000007945 */ /* 0x000ff00003800200 */
[----:B------:R-:W-:Y:S05]  /*0c00*/  @P1 BRA `(.L_x_9) ;  /* 0x00000004003c1947 */ /* 0x000fea0003800000 */
[----:B------:R-:W5:Y:S01]  /*0c10*/  S2UR UR6, SR_CgaCtaId ;  /* 0x00000000000679c3 */ /* 0x000f620000008800 */
[----:B------:R-:W-:Y:S01]  /*0c20*/  UMOV UR4, 0x400 ;  /* 0x0000040000047882 */ /* 0x000fe20000000000 */
[----:B------:R-:W-:Y:S02]  /*0c30*/  UISETP.GE.AND UP0, UPT, UR12, 0x1, UPT ;  /* 0x000000010c00788c */ /* 0x000fe4000bf06270 */
[----:B-----5:R-:W-:-:S09]  /*0c40*/  ULEA UR7, UR6, UR4, 0x18 ;  /* 0x0000000406077291 */ /* 0x020fd2000f8ec0ff */
[----:B------:R-:W-:Y:S01]  /*0c50*/  STS [UR7+0x4], RZ ;  /* 0x000004ffff007988 */ /* 0x000fe20008000807 */
[----:B------:R-:W-:Y:S05]  /*0c60*/  BRA.U !UP0, `(.L_x_9) ;  /* 0x0000000508247547 */ /* 0x000fea000b800000 */
[----:B------:R-:W-:Y:S01]  /*0c70*/  UISETP.GE.U32.AND UP1, UPT, UR12, 0x10, UPT ;  /* 0x000000100c00788c */ /* 0x000fe2000bf26070 */
[----:B------:R-:W-:Y:S01]  /*0c80*/  IMAD.MOV.U32 R19, RZ, RZ, RZ ;  /* 0x000000ffff137224 */ /* 0x000fe200078e00ff */
[----:B------:R-:W-:Y:S01]  /*0c90*/  ULOP3.LUT UR6, UR12, 0xf, URZ, 0xc0, !UPT ;  /* 0x0000000f0c067892 */ /* 0x000fe2000f8ec0ff */
[----:B------:R-:W-:-:S03]  /*0ca0*/  UMOV UR4, URZ ;  /* 0x000000ff00047c82 */ /* 0x000fc60008000000 */
[----:B------:R-:W-:-:S03]  /*0cb0*/  UISETP.NE.AND UP0, UPT, UR6, URZ, UPT ;  /* 0x000000ff0600728c */ /* 0x000fc6000bf05270 */
[----:B------:R-:W-:Y:S08]  /*0cc0*/  BRA.U !UP1, `(.L_x_10) ;  /* 0x0000000109707547 */ /* 0x000ff0000b800000 */
[----:B------:R-:W-:Y:S01]  /*0cd0*/  ULOP3.LUT UR4, UR12, 0x7ffffff0, URZ, 0xc0, !UPT ;  /* 0x7ffffff00c047892 */ /* 0x000fe2000f8ec0ff */
[----:B------:R-:W-:Y:S01]  /*0ce0*/  IMAD.MOV.U32 R19, RZ, RZ, RZ ;  /* 0x000000ffff137224 */ /* 0x000fe200078e00ff */
[----:B------:R-:W-:Y:S02]  /*0cf0*/  UIADD3 UR10, UPT, UPT, UR5, 0x20, URZ ;  /* 0x00000020050a7890 */ /* 0x000fe4000fffe0ff */
[----:B------:R-:W-:-:S12]  /*0d00*/  UIADD3 UR11, UPT, UPT, -UR4, URZ, URZ ;  /* 0x000000ff040b7290 */ /* 0x000fd8000fffe1ff */
.L_x_11:
[----:B-1234-:R-:W1:Y:S01]  /*0d10*/  LDS.128 R4, [UR10+-0x20] ;  /* 0xffffe00aff047984 */ /* 0x01ee620008000c00 */
[----:B------:R-:W-:-:S03]  /*0d20*/  UIADD3 UR11, UPT, UPT, UR11, 0x10, URZ ;  /* 0x000000100b0b7890 */ /* 0x000fc6000fffe0ff */
[----:B------:R-:W2:Y:S01]  /*0d30*/  LDS.128 R8, [UR10+-0x10] ;  /* 0xfffff00aff087984 */ /* 0x000ea20008000c00 */
[----:B------:R-:W-:-:S03]  /*0d40*/  UISETP.NE.AND UP1, UPT, UR11, URZ, UPT ;  /* 0x000000ff0b00728c */ /* 0x000fc6000bf25270 */
[----:B------:R-:W3:Y:S01]  /*0d50*/  LDS.128 R12, [UR10] ;  /* 0x0000000aff0c7984 */ /* 0x000ee20008000c00 */
[----:B-1----:R-:W-:-:S03]  /*0d60*/  FADD R4, R4, R19 ;  /* 0x0000001304047221 */ /* 0x002fc60000000000 */
[----:B------:R-:W1:Y:S01]  /*0d70*/  LDS.128 R16, [UR10+0x10] ;  /* 0x0000100aff107984 */ /* 0x000e620008000c00 */
[----:B------:R-:W-:Y:S01]  /*0d80*/  UIADD3 UR10, UPT, UPT, UR10, 0x40, URZ ;  /* 0x000000400a0a7890 */ /* 0x000fe2000fffe0ff */
[----:B------:R-:W-:-:S04]  /*0d90*/  FADD R5, R5, R4 ;  /* 0x0000000405057221 */ /* 0x000fc80000000000 */
[----:B------:R-:W-:-:S04]  /*0da0*/  FADD R6, R6, R5 ;  /* 0x0000000506067221 */ /* 0x000fc80000000000 */
[----:B------:R-:W-:-:S04]  /*0db0*/  FADD R7, R7, R6 ;  /* 0x0000000607077221 */ /* 0x000fc80000000000 */
[----:B--2---:R-:W-:-:S04]  /*0dc0*/  FADD R8, R7, R8 ;  /* 0x0000000807087221 */ /* 0x004fc80000000000 */
[----:B------:R-:W-:-:S04]  /*0dd0*/  FADD R9, R9, R8 ;  /* 0x0000000809097221 */ /* 0x000fc80000000000 */
[----:B------:R-:W-:-:S04]  /*0de0*/  FADD R10, R10, R9 ;  /* 0x000000090a0a7221 */ /* 0x000fc80000000000 */
[----:B------:R-:W-:-:S04]  /*0df0*/  FADD R11, R11, R10 ;  /* 0x0000000a0b0b7221 */ /* 0x000fc80000000000 */
[----:B---3--:R-:W-:-:S04]  /*0e00*/  FADD R12, R11, R12 ;  /* 0x0000000c0b0c7221 */ /* 0x008fc80000000000 */
[----:B------:R-:W-:-:S04]  /*0e10*/  FADD R13, R13, R12 ;  /* 0x0000000c0d0d7221 */ /* 0x000fc80000000000 */
[----:B------:R-:W-:-:S04]  /*0e20*/  FADD R14, R14, R13 ;  /* 0x0000000d0e0e7221 */ /* 0x000fc80000000000 */
[----:B------:R-:W-:-:S04]  /*0e30*/  FADD R15, R15, R14 ;  /* 0x0000000e0f0f7221 */ /* 0x000fc80000000000 */
[----:B-1----:R-:W-:-:S04]  /*0e40*/  FADD R16, R15, R16 ;  /* 0x000000100f107221 */ /* 0x002fc80000000000 */
[----:B------:R-:W-:-:S04]  /*0e50*/  FADD R17, R17, R16 ;  /* 0x0000001011117221 */ /* 0x000fc80000000000 */
[----:B------:R-:W-:-:S04]  /*0e60*/  FADD R18, R18, R17 ;  /* 0x0000001112127221 */ /* 0x000fc80000000000 */
[----:B------:R-:W-:Y:S01]  /*0e70*/  FADD R19, R19, R18 ;  /* 0x0000001213137221 */ /* 0x000fe20000000000 */
[----:B------:R-:W-:Y:S06]  /*0e80*/  BRA.U UP1, `(.L_x_11) ;  /* 0xfffffffd01a07547 */ /* 0x000fec000b83ffff */
.L_x_10:
[----:B------:R-:W-:Y:S05]  /*0e90*/  BRA.U !UP0, `(.L_x_12) ;  /* 0x0000000108947547 */ /* 0x000fea000b800000 */
[----:B------:R-:W-:Y:S02]  /*0ea0*/  UISETP.GE.U32.AND UP0, UPT, UR6, 0x8, UPT ;  /* 0x000000080600788c */ /* 0x000fe4000bf06070 */
[----:B------:R-:W-:-:S04]  /*0eb0*/  ULOP3.LUT UR10, UR12, 0x7, URZ, 0xc0, !UPT ;  /* 0x000000070c0a7892 */ /* 0x000fc8000f8ec0ff */
[----:B------:R-:W-:-:S03]  /*0ec0*/  UISETP.NE.AND UP1, UPT, UR10, URZ, UPT ;  /* 0x000000ff0a00728c */ /* 0x000fc6000bf25270 */
[----:B------:R-:W-:Y:S08]  /*0ed0*/  BRA.U !UP0, `(.L_x_13) ;  /* 0x0000000108307547 */ /* 0x000ff0000b800000 */
[----:B------:R-:W-:Y:S02]  /*0ee0*/  ULEA UR6, UR4, UR5, 0x2 ;  /* 0x0000000504067291 */ /* 0x000fe4000f8e10ff */
[----:B------:R-:W-:-:S07]  /*0ef0*/  UIADD3 UR4, UPT, UPT, UR4, 0x8, URZ ;  /* 0x0000000804047890 */ /* 0x000fce000fffe0ff */
[----:B------:R-:W5:Y:S04]  /*0f00*/  LDS.128 R8, [UR6] ;  /* 0x00000006ff087984 */ /* 0x000f680008000c00 */
[----:B-1234-:R-:W1:Y:S01]  /*0f10*/  LDS.128 R4, [UR6+0x10] ;  /* 0x00001006ff047984 */ /* 0x01ee620008000c00 */
[----:B-----5:R-:W-:-:S04]  /*0f20*/  FADD R8, R19, R8 ;  /* 0x0000000813087221 */ /* 0x020fc80000000000 */
[----:B------:R-:W-:-:S04]  /*0f30*/  FADD R9, R8, R9 ;  /* 0x0000000908097221 */ /* 0x000fc80000000000 */
[----:B------:R-:W-:-:S04]  /*0f40*/  FADD R10, R9, R10 ;  /* 0x0000000a090a7221 */ /* 0x000fc80000000000 */
[----:B------:R-:W-:-:S04]  /*0f50*/  FADD R11, R10, R11 ;  /* 0x0000000b0a0b7221 */ /* 0x000fc80000000000 */
[----:B-1----:R-:W-:-:S04]  /*0f60*/  FADD R4, R11, R4 ;  /* 0x000000040b047221 */ /* 0x002fc80000000000 */
[----:B------:R-:W-:-:S04]  /*0f70*/  FADD R5, R4, R5 ;  /* 0x0000000504057221 */ /* 0x000fc80000000000 */
[----:B------:R-:W-:-:S04]  /*0f80*/  FADD R6, R5, R6 ;  /* 0x0000000605067221 */ /* 0x000fc80000000000 */
[----:B------:R-:W-:-:S07]  /*0f90*/  FADD R19, R6, R7 ;  /* 0x0000000706137221 */ /* 0x000fce0000000000 */
.L_x_13:
[----:B------:R-:W-:Y:S05]  /*0fa0*/  BRA.U !UP1, `(.L_x_12) ;  /* 0x0000000109507547 */ /* 0x000fea000b800000 */
[----:B------:R-:W-:Y:S02]  /*0fb0*/  UISETP.GE.U32.AND UP0, UPT, UR10, 0x4, UPT ;  /* 0x000000040a00788c */ /* 0x000fe4000bf06070 */
[----:B------:R-:W-:-:S04]  /*0fc0*/  ULOP3.LUT UR6, UR12, 0x3, URZ, 0xc0, !UPT ;  /* 0x000000030c067892 */ /* 0x000fc8000f8ec0ff */
[----:B------:R-:W-:-:S03]  /*0fd0*/  UISETP.NE.AND UP1, UPT, UR6, URZ, UPT ;  /* 0x000000ff0600728c */ /* 0x000fc6000bf25270 */
[----:B------:R-:W-:Y:S08]  /*0fe0*/  BRA.U !UP0, `(.L_x_14) ;  /* 0x00000001081c7547 */ /* 0x000ff0000b800000 */
[----:B------:R-:W-:Y:S02]  /*0ff0*/  ULEA UR10, UR4, UR5, 0x2 ;  /* 0x00000005040a7291 */ /* 0x000fe4000f8e10ff */
[----:B------:R-:W-:-:S07]  /*1000*/  UIADD3 UR4, UPT, UPT, UR4, 0x4, URZ ;  /* 0x0000000404047890 */ /* 0x000fce000fffe0ff */
[----:B-1234-:R-:W1:Y:S02]  /*1010*/  LDS.128 R4, [UR10] ;  /* 0x0000000aff047984 */ /* 0x01ee640008000c00 */
[----:B-1----:R-:W-:-:S04]  /*1020*/  FADD R4, R19, R4 ;  /* 0x0000000413047221 */ /* 0x002fc80000000000 */
[----:B------:R-:W-:-:S04]  /*1030*/  FADD R5, R4, R5 ;  /* 0x0000000504057221 */ /* 0x000fc80000000000 */
[----:B------:R-:W-:-:S04]  /*1040*/  FADD R6, R5, R6 ;  /* 0x0000000605067221 */ /* 0x000fc80000000000 */
[----:B------:R-:W-:-:S07]  /*1050*/  FADD R19, R6, R7 ;  /* 0x0000000706137221 */ /* 0x000fce0000000000 */
.L_x_14:
[----:B------:R-:W-:Y:S05]  /*1060*/  BRA.U !UP1, `(.L_x_12) ;  /* 0x0000000109207547 */ /* 0x000fea000b800000 */
[----:B------:R-:W-:Y:S02]  /*1070*/  ULEA UR4, UR4, UR5, 0x2 ;  /* 0x0000000504047291 */ /* 0x000fe4000f8e10ff */
[----:B------:R-:W-:-:S12]  /*1080*/  UIADD3 UR6, UPT, UPT, -UR6, URZ, URZ ;  /* 0x000000ff06067290 */ /* 0x000fd8000fffe1ff */
.L_x_15:
[----:B--2-4-:R-:W2:Y:S01]  /*1090*/  LDS R4, [UR4] ;  /* 0x00000004ff047984 */ /* 0x014ea20008000800 */
[----:B------:R-:W-:Y:S02]  /*10a0*/  UIADD3 UR6, UPT, UPT, UR6, 0x1, URZ ;  /* 0x0000000106067890 */ /* 0x000fe4000fffe0ff */
[----:B------:R-:W-:Y:S02]  /*10b0*/  UIADD3 UR4, UPT, UPT, UR4, 0x4, URZ ;  /* 0x0000000404047890 */ /* 0x000fe4000fffe0ff */
[----:B------:R-:W-:Y:S01]  /*10c0*/  UISETP.NE.AND UP0, UPT, UR6, URZ, UPT ;  /* 0x000000ff0600728c */ /* 0x000fe2000bf05270 */
[----:B--2---:R-:W-:-:S08]  /*10d0*/  FADD R19, R4, R19 ;  /* 0x0000001304137221 */ /* 0x004fd00000000000 */
[----:B------:R-:W-:Y:S05]  /*10e0*/  BRA.U UP0, `(.L_x_15) ;  /* 0xfffffffd00e87547 */ /* 0x000fea000b83ffff */
.L_x_12:
[----:B------:R0:W-:Y:S02]  /*10f0*/  STS [UR7+0x4], R19 ;  /* 0x00000413ff007988 */ /* 0x0001e40008000807 */
.L_x_9:
[----:B------:R-:W-:Y:S05]  /*1100*/  BSYNC.RECONVERGENT B0 ;  /* 0x0000000000007941 */ /* 0x000fea0003800200 */
.L_x_8:
[----:B------:R-:W-:Y:S06]  /*1110*/  BAR.SYNC.DEFER_BLOCKING 0x0 ;  /* 0x0000000000007b1d */ /* 0x000fec0000010000 */
[----:B------:R-:W-:Y:S05]  /*1120*/  @P0 EXIT ;  /* 0x000000000000094d */ /* 0x000fea0003800000 */
[----:B------:R-:W5:Y:S01]  /*1130*/  S2UR UR5, SR_CgaCtaId ;  /* 0x00000000000579c3 */ /* 0x000f620000008800 */
[----:B------:R-:W-:Y:S01]  /*1140*/  UMOV UR4, 0x400 ;  /* 0x0000040000047882 */ /* 0x000fe20000000000 */
[----:B0-----:R-:W-:Y:S01]  /*1150*/  LDS R0, [R0] ;  /* 0x0000000000007984 */ /* 0x001fe20000000800 */
[----:B------:R-:W-:Y:S01]  /*1160*/  BSSY.RECONVERGENT B0, `(.L_x_16) ;  /* 0x000000e000007945 */ /* 0x000fe20003800200 */
[----:B-----5:R-:W-:-:S09]  /*1170*/  ULEA UR4, UR5, UR4, 0x18 ;  /* 0x0000000405047291 */ /* 0x020fd2000f8ec0ff */
[----:B----4-:R-:W2:Y:S02]  /*1180*/  LDS R3, [UR4+0x4] ;  /* 0x00000404ff037984 */ /* 0x010ea40008000800 */
[----:B--2---:R-:W0:Y:S08]  /*1190*/  MUFU.RCP R4, R3 ;  /* 0x0000000300047308 */ /* 0x004e300000001000 */
[----:B------:R-:W2:Y:S01]  /*11a0*/  FCHK P0, R0, R3 ;  /* 0x0000000300007302 */ /* 0x000ea20000000000 */
[----:B0-----:R-:W-:-:S04]  /*11b0*/  FFMA R5, -R3, R4, 1 ;  /* 0x3f80000003057423 */ /* 0x001fc80000000104 */
[----:B------:R-:W-:-:S04]  /*11c0*/  FFMA R5, R4, R5, R4 ;  /* 0x0000000504057223 */ /* 0x000fc80000000004 */
[----:B------:R-:W-:-:S04]  /*11d0*/  FFMA R4, R0, R5, RZ ;  /* 0x0000000500047223 */ /* 0x000fc800000000ff */
[----:B-1-3--:R-:W-:-:S04]  /*11e0*/  FFMA R6, -R3, R4, R0 ;  /* 0x0000000403067223 */ /* 0x00afc80000000100 */
[----:B------:R-:W-:Y:S01]  /*11f0*/  FFMA R4, R5, R6, R4 ;  /* 0x0000000605047223 */ /* 0x000fe20000000004 */
[----:B--2---:R-:W-:Y:S06]  /*1200*/  @!P0 BRA `(.L_x_17) ;  /* 0x00000000000c8947 */ /* 0x004fec0003800000 */
[----:B------:R-:W-:-:S07]  /*1210*/  MOV R6, 0x1230 ;  /* 0x0000123000067802 */ /* 0x000fce0000000f00 */
[----:B------:R-:W-:Y:S05]  /*1220*/  CALL.REL.NOINC `($__internal_0_$__cuda_sm3x_div_rn_noftz_f32_slowpath) ;  /* 0x0000000000e87944 */ /* 0x000fea0003c00000 */
[----:B------:R-:W-:-:S07]  /*1230*/  MOV R4, R0 ;  /* 0x0000000000047202 */ /* 0x000fce0000000f00 */
.L_x_17:
[----:B------:R-:W-:Y:S05]  /*1240*/  BSYNC.RECONVERGENT B0 ;  /* 0x0000000000007941 */ /* 0x000fea0003800200 */
.L_x_16:
[----:B------:R-:W0:Y:S01]  /*1250*/  LDC.64 R6, c[0x0][0x388] ;  /* 0x0000e200ff067b82 */ /* 0x000e220000000a00 */
[----:B------:R-:W1:Y:S01]  /*1260*/  LDCU UR4, c[0x0][0x3a0] ;  /* 0x00007400ff0477ac */ /* 0x000e620008000800 */
[----:B0-----:R-:W-:-:S06]  /*1270*/  IMAD.WIDE.U32 R6, R2, 0x4, R6 ;  /* 0x0000000402067825 */ /* 0x001fcc00078e0006 */
[----:B------:R-:W2:Y:S01]  /*1280*/  LDG.E R6, desc[UR8][R6.64] ;  /* 0x0000000806067981 */ /* 0x000ea2000c1e1900 */
[----:B-1----:R-:W-:Y:S01]  /*1290*/  I2FP.F32.U32 R5, UR4 ;  /* 0x0000000400057c45 */ /* 0x002fe20008201000 */
[----:B------:R-:W-:Y:S01]  /*12a0*/  FADD R3, R4, -1 ;  /* 0xbf80000004037421 */ /* 0x000fe20000000000 */
[----:B------:R-:W-:Y:S02]  /*12b0*/  BSSY.RECONVERGENT B0, `(.L_x_18) ;  /* 0x0000010000007945 */ /* 0x000fe40003800200 */
[----:B------:R-:W0:Y:S02]  /*12c0*/  MUFU.RCP R8, R5 ;  /* 0x0000000500087308 */ /* 0x000e240000001000 */
[----:B0-----:R-:W-:-:S04]  /*12d0*/  FFMA R9, -R5, R8, 1 ;  /* 0x3f80000005097423 */ /* 0x001fc80000000108 */
[----:B------:R-:W-:Y:S01]  /*12e0*/  FFMA R9, R8, R9, R8 ;  /* 0x0000000908097223 */ /* 0x000fe20000000008 */
[CC--:B--2---:R-:W-:Y:S02]  /*12f0*/  ISETP.NE.AND P0, PT, R21.reuse, R6.reuse, PT ;  /* 0x000000061500720c */ /* 0x0c4fe40003f05270 */
[----:B------:R-:W-:Y:S02]  /*1300*/  ISETP.NE.AND P2, PT, R21, R6, PT ;  /* 0x000000061500720c */ /* 0x000fe40003f45270 */
[----:B------:R-:W-:-:S05]  /*1310*/  FSEL R0, R3, R4, !P0 ;  /* 0x0000000403007208 */ /* 0x000fca0004000000 */
[----:B------:R-:W-:-:S03]  /*1320*/  FFMA R8, R0, R9, RZ ;  /* 0x0000000900087223 */ /* 0x000fc600000000ff */
[----:B------:R-:W0:Y:S01]  /*1330*/  FCHK P0, R0, R5 ;  /* 0x0000000500007302 */ /* 0x000e220000000000 */
[----:B------:R-:W-:-:S04]  /*1340*/  FFMA R3, -R5, R8, R0 ;  /* 0x0000000805037223 */ /* 0x000fc80000000100 */
[----:B------:R-:W-:Y:S01]  /*1350*/  FFMA R3, R9, R3, R8 ;  /* 0x0000000309037223 */ /* 0x000fe20000000008 */
[----:B0-----:R-:W-:Y:S06]  /*1360*/  @!P0 BRA `(.L_x_19) ;  /* 0x0000000000108947 */ /* 0x001fec0003800000 */
[----:B------:R-:W-:Y:S01]  /*1370*/  IMAD.MOV.U32 R3, RZ, RZ, R5 ;  /* 0x000000ffff037224 */ /* 0x000fe200078e0005 */
[----:B------:R-:W-:-:S07]  /*1380*/  MOV R6, 0x13a0 ;  /* 0x000013a000067802 */ /* 0x000fce0000000f00 */
[----:B------:R-:W-:Y:S05]  /*1390*/  CALL.REL.NOINC `($__internal_0_$__cuda_sm3x_div_rn_noftz_f32_slowpath) ;  /* 0x00000000008c7944 */ /* 0x000fea0003c00000 */
[----:B------:R-:W-:-:S07]  /*13a0*/  IMAD.MOV.U32 R3, RZ, RZ, R0 ;  /* 0x000000ffff037224 */ /* 0x000fce00078e0000 */
.L_x_19:
[----:B------:R-:W-:Y:S05]  /*13b0*/  BSYNC.RECONVERGENT B0 ;  /* 0x0000000000007941 */ /* 0x000fea0003800200 */
.L_x_18:
[----:B------:R-:W0:Y:S01]  /*13c0*/  LDC.64 R6, c[0x0][0x390] ;  /* 0x0000e400ff067b82 */ /* 0x000e220000000a00 */
[----:B------:R-:W1:Y:S02]  /*13d0*/  LDCU UR4, c[0x0][0x3a4] ;  /* 0x00007480ff0477ac */ /* 0x000e640008000800 */
[----:B-1----:R-:W-:-:S04]  /*13e0*/  IMAD R21, R2, UR4, R21 ;  /* 0x0000000402157c24 */ /* 0x002fc8000f8e0215 */
[----:B0-----:R-:W-:-:S05]  /*13f0*/  IMAD.WIDE.U32 R6, R21, 0x4, R6 ;  /* 0x0000000415067825 */ /* 0x001fca00078e0006 */
[----:B------:R0:W-:Y:S01]  /*1400*/  STG.E desc[UR8][R6.64], R3 ;  /* 0x0000000306007986 */ /* 0x0001e2000c101908 */
[----:B------:R-:W-:Y:S05]  /*1410*/  @P2 EXIT ;  /* 0x000000000000294d */ /* 0x000fea0003800000 */
[----:B0-----:R-:W-:Y:S01]  /*1420*/  FMNMX R3, R4, 1.0000000116860974231e-07, !PT ;  /* 0x33d6bf9504037809 */ /* 0x001fe20007800000 */
[----:B------:R-:W-:-:S03]  /*1430*/  IMAD.MOV.U32 R5, RZ, RZ, 0x3e055027 ;  /* 0x3e055027ff057424 */ /* 0x000fc600078e00ff */
[C---:B------:R-:W-:Y:S01]  /*1440*/  ISETP.GT.U32.AND P0, PT, R3.reuse, 0x7f7fffff, PT ;  /* 0x7f7fffff0300780c */ /* 0x040fe20003f04070 */
[----:B------:R-:W-:-:S05]  /*1450*/  VIADD R0, R3, 0xc0d55555 ;  /* 0xc0d5555503007836 */ /* 0x000fca0000000000 */
[----:B------:R-:W-:-:S04]  /*1460*/  LOP3.LUT R0, R0, 0xff800000, RZ, 0xc0, !PT ;  /* 0xff80000000007812 */ /* 0x000fc800078ec0ff */
[-C--:B------:R-:W-:Y:S02]  /*1470*/  IADD3 R4, PT, PT, R3, -R0.reuse, RZ ;  /* 0x8000000003047210 */ /* 0x080fe40007ffe0ff */
[----:B------:R-:W-:-:S03]  /*1480*/  I2FP.F32.S32 R0, R0 ;  /* 0x0000000000007245 */ /* 0x000fc60000201400 */
[----:B------:R-:W-:Y:S02]  /*1490*/  FADD R6, R4, -1 ;  /* 0xbf80000004067421 */ /* 0x000fe40000000000 */
[----:B------:R-:W-:Y:S02]  /*14a0*/  FFMA R0, R0, 1.1920928955078125e-07, RZ ;  /* 0x3400000000007823 */ /* 0x000fe400000000ff */
[----:B------:R-:W-:-:S04]  /*14b0*/  FFMA R5, R6, -R5, 0.14084610342979431152 ;  /* 0x3e1039f606057423 */ /* 0x000fc80000000805 */
[----:B------:R-:W-:-:S04]  /*14c0*/  FFMA R5, R6, R5, -0.12148627638816833496 ;  /* 0xbdf8cdcc06057423 */ /* 0x000fc80000000005 */
[----:B------:R-:W-:-:S04]  /*14d0*/  FFMA R5, R6, R5, 0.13980610668659210205 ;  /* 0x3e0f295506057423 */ /* 0x000fc80000000005 */
[----:B------:R-:W-:-:S04]  /*14e0*/  FFMA R5, R6, R5, -0.16684235632419586182 ;  /* 0xbe2ad8b906057423 */ /* 0x000fc80000000005 */
[----:B------:R-:W-:-:S04]  /*14f0*/  FFMA R5, R6, R5, 0.20012299716472625732 ;  /* 0x3e4ced0b06057423 */ /* 0x000fc80000000005 */
[C---:B------:R-:W-:Y:S02]  /*1500*/  FFMA R7, R6.reuse, R5, -0.24999669194221496582 ;  /* 0xbe7fff2206077423 */ /* 0x040fe40000000005 */
[----:B------:R-:W0:Y:S02]  /*1510*/  LDC.64 R4, c[0x0][0x398] ;  /* 0x0000e600ff047b82 */ /* 0x000e240000000a00 */
[----:B------:R-:W-:-:S04]  /*1520*/  FFMA R7, R6, R7, 0.33333182334899902344 ;  /* 0x3eaaaa7806077423 */ /* 0x000fc80000000007 */
[----:B------:R-:W-:-:S04]  /*1530*/  FFMA R7, R6, R7, -0.5 ;  /* 0xbf00000006077423 */ /* 0x000fc80000000007 */
[----:B------:R-:W-:-:S04]  /*1540*/  FMUL R7, R6, R7 ;  /* 0x0000000706077220 */ /* 0x000fc80000400000 */
[----:B------:R-:W-:Y:S01]  /*1550*/  FFMA R7, R6, R7, R6 ;  /* 0x0000000706077223 */ /* 0x000fe20000000006 */
[----:B------:R-:W-:-:S03]  /*1560*/  IMAD.MOV.U32 R6, RZ, RZ, 0x7f800000 ;  /* 0x7f800000ff067424 */ /* 0x000fc600078e00ff */
[----:B------:R-:W-:Y:S01]  /*1570*/  FFMA R0, R0, 0.69314718246459960938, R7 ;  /* 0x3f31721800007823 */ /* 0x000fe20000000007 */
[----:B------:R-:W-:Y:S01]  /*1580*/  @P0 FFMA R0, R3, R6, +INF ;  /* 0x7f80000003000423 */ /* 0x000fe20000000006 */
[----:B0-----:R-:W-:-:S04]  /*1590*/  IMAD.WIDE.U32 R2, R2, 0x4, R4 ;  /* 0x0000000402027825 */ /* 0x001fc800078e0004 */
[----:B------:R-:W-:-:S05]  /*15a0*/  FADD R5, -R0, -RZ ;  /* 0x800000ff00057221 */ /* 0x000fca0000000100 */
[----:B------:R-:W-:Y:S01]  /*15b0*/  STG.E desc[UR8][R2.64], R5 ;  /* 0x0000000502007986 */ /* 0x000fe2000c101908 */
[----:B------:R-:W-:Y:S05]  /*15c0*/  EXIT ;  /* 0x000000000000794d */ /* 0x000fea0003800000 */
        .weak           $__internal_0_$__cuda_sm3x_div_rn_noftz_f32_slowpath
        .type           $__internal_0_$__cuda_sm3x_div_rn_noftz_f32_slowpath,@function
        .size           $__internal_0_$__cuda_sm3x_div_rn_noftz_f32_slowpath,(.L_x_37 - $__internal_0_$__cuda_sm3x_div_rn_noftz_f32_slowpath)
$__internal_0_$__cuda_sm3x_div_rn_noftz_f32_slowpath:
[----:B------:R-:W-:Y:S01]  /*15d0*/  SHF.R.U32.HI R7, RZ, 0x17, R3 ;  /* 0x00000017ff077819 */ /* 0x000fe20000011603 */
[----:B------:R-:W-:Y:S01]  /*15e0*/  BSSY.RECONVERGENT B1, `(.L_x_20) ;  /* 0x0000062000017945 */ /* 0x000fe20003800200 */
[----:B------:R-:W-:Y:S02]  /*15f0*/  SHF.R.U32.HI R5, RZ, 0x17, R0 ;  /* 0x00000017ff057819 */ /* 0x000fe40000011600 */
[----:B------:R-:W-:Y:S02]  /*1600*/  LOP3.LUT R12, R7, 0xff, RZ, 0xc0, !PT ;  /* 0x000000ff070c7812 */ /* 0x000fe400078ec0ff */
[----:B------:R-:W-:-:S03]  /*1610*/  LOP3.LUT R10, R5, 0xff, RZ, 0xc0, !PT ;  /* 0x000000ff050a7812 */ /* 0x000fc600078ec0ff */
[----:B------:R-:W-:Y:S01]  /*1620*/  VIADD R8, R12, 0xffffffff ;  /* 0xffffffff0c087836 */ /* 0x000fe20000000000 */
[----:B------:R-:W-:-:S04]  /*1630*/  IADD3 R7, PT, PT, R10, -0x1, RZ ;  /* 0xffffffff0a077810 */ /* 0x000fc80007ffe0ff */
[----:B------:R-:W-:-:S04]  /*1640*/  ISETP.GT.U32.AND P0, PT, R8, 0xfd, PT ;  /* 0x000000fd0800780c */ /* 0x000fc80003f04070 */
[----:B------:R-:W-:-:S13]  /*1650*/  ISETP.GT.U32.OR P0, PT, R7, 0xfd, P0 ;  /* 0x000000fd0700780c */ /* 0x000fda0000704470 */
[----:B------:R-:W-:Y:S01]  /*1660*/  @!P0 IMAD.MOV.U32 R5, RZ, RZ, RZ ;  /* 0x000000ffff058224 */ /* 0x000fe200078e00ff */
[----:B------:R-:W-:Y:S06]  /*1670*/  @!P0 BRA `(.L_x_21) ;  /* 0x00000000005c8947 */ /* 0x000fec0003800000 */
[----:B------:R-:W-:Y:S02]  /*1680*/  FSETP.GTU.FTZ.AND P0, PT, |R0|, +INF , PT ;  /* 0x7f8000000000780b */ /* 0x000fe40003f1c200 */
[----:B------:R-:W-:-:S04]  /*1690*/  FSETP.GTU.FTZ.AND P1, PT, |R3|, +INF , PT ;  /* 0x7f8000000300780b */ /* 0x000fc80003f3c200 */
[----:B------:R-:W-:-:S13]  /*16a0*/  PLOP3.LUT P0, PT, P0, P1, PT, 0xf8, 0x8f ;  /* 0x00000000008f781c */ /* 0x000fda0000703f70 */
[----:B------:R-:W-:Y:S05]  /*16b0*/  @P0 BRA `(.L_x_22) ;  /* 0x00000004004c0947 */ /* 0x000fea0003800000 */
[----:B------:R-:W-:-:S13]  /*16c0*/  LOP3.LUT P0, RZ, R3, 0x7fffffff, R0, 0xc8, !PT ;  /* 0x7fffffff03ff7812 */ /* 0x000fda000780c800 */
[----:B------:R-:W-:Y:S05]  /*16d0*/  @!P0 BRA `(.L_x_23) ;  /* 0x00000004003c8947 */ /* 0x000fea0003800000 */
[C---:B------:R-:W-:Y:S02]  /*16e0*/  FSETP.NEU.FTZ.AND P3, PT, |R0|.reuse, +INF , PT ;  /* 0x7f8000000000780b */ /* 0x040fe40003f7d200 */
[----:B------:R-:W-:Y:S02]  /*16f0*/  FSETP.NEU.FTZ.AND P1, PT, |R3|, +INF , PT ;  /* 0x7f8000000300780b */ /* 0x000fe40003f3d200 */
[----:B------:R-:W-:-:S11]  /*1700*/  FSETP.NEU.FTZ.AND P0, PT, |R0|, +INF , PT ;  /* 0x7f8000000000780b */ /* 0x000fd60003f1d200 */
[----:B------:R-:W-:Y:S05]  /*1710*/  @!P1 BRA !P3, `(.L_x_23) ;  /* 0x00000004002c9947 */ /* 0x000fea0005800000 */
[----:B------:R-:W-:-:S04]  /*1720*/  LOP3.LUT P3, RZ, R0, 0x7fffffff, RZ, 0xc0, !PT ;  /* 0x7fffffff00ff7812 */ /* 0x000fc8000786c0ff */
[----:B------:R-:W-:-:S13]  /*1730*/  PLOP3.LUT P1, PT, P1, P3, PT, 0x2f, 0xf2 ;  /* 0x0000000000f2781c */ /* 0x000fda0000f26577 */
[----:B------:R-:W-:Y:S05]  /*1740*/  @P1 BRA `(.L_x_24) ;  /* 0x0000000400181947 */ /* 0x000fea0003800000 */
[----:B------:R-:W-:-:S04]  /*1750*/  LOP3.LUT P1, RZ, R3, 0x7fffffff, RZ, 0xc0, !PT ;  /* 0x7fffffff03ff7812 */ /* 0x000fc8000782c0ff */
[----:B------:R-:W-:-:S13]  /*1760*/  PLOP3.LUT P0, PT, P0, P1, PT, 0x2f, 0xf2 ;  /* 0x0000000000f2781c */ /* 0x000fda0000702577 */
[----:B------:R-:W-:Y:S05]  /*1770*/  @P0 BRA `(.L_x_25) ;  /* 0x0000000400000947 */ /* 0x000fea0003800000 */
[----:B------:R-:W-:Y:S02]  /*1780*/  ISETP.GE.AND P0, PT, R7, RZ, PT ;  /* 0x000000ff0700720c */ /* 0x000fe40003f06270 */
[----:B------:R-:W-:-:S11]  /*1790*/  ISETP.GE.AND P1, PT, R8, RZ, PT ;  /* 0x000000ff0800720c */ /* 0x000fd60003f26270 */
[----:B------:R-:W-:Y:S02]  /*17a0*/  @P0 IMAD.MOV.U32 R5, RZ, RZ, RZ ;  /* 0x000000ffff050224 */ /* 0x000fe400078e00ff */
[----:B------:R-:W-:Y:S01]  /*17b0*/  @!P0 FFMA R0, R0, 1.84467440737095516160e+19, RZ ;  /* 0x5f80000000008823 */ /* 0x000fe200000000ff */
[----:B------:R-:W-:Y:S02]  /*17c0*/  @!P0 IMAD.MOV.U32 R5, RZ, RZ, -0x40 ;  /* 0xffffffc0ff058424 */ /* 0x000fe400078e00ff */
[----:B------:R-:W-:-:S03]  /*17d0*/  @!P1 FFMA R3, R3, 1.84467440737095516160e+19, RZ ;  /* 0x5f80000003039823 */ /* 0x000fc600000000ff */
[----:B------:R-:W-:-:S07]  /*17e0*/  @!P1 IADD3 R5, PT, PT, R5, 0x40, RZ ;  /* 0x0000004005059810 */ /* 0x000fce0007ffe0ff */
.L_x_21:
[----:B------:R-:W-:Y:S01]  /*17f0*/  LEA R8, R12, 0xc0800000, 0x17 ;  /* 0xc08000000c087811 */ /* 0x000fe200078eb8ff */
[----:B------:R-:W-:Y:S04]  /*1800*/  BSSY.RECONVERGENT B2, `(.L_x_26) ;  /* 0x0000036000027945 */ /* 0x000fe80003800200 */
[----:B------:R-:W-:Y:S02]  /*1810*/  IMAD.IADD R8, R3, 0x1, -R8 ;  /* 0x0000000103087824 */ /* 0x000fe400078e0a08 */
[----:B------:R-:W-:Y:S02]  /*1820*/  VIADD R3, R10, 0xffffff81 ;  /* 0xffffff810a037836 */ /* 0x000fe40000000000 */
[----:B------:R0:W1:Y:S01]  /*1830*/  MUFU.RCP R7, R8 ;  /* 0x0000000800077308 */ /* 0x0000620000001000 */
[----:B------:R-:W-:Y:S01]  /*1840*/  FADD.FTZ R9, -R8, -RZ ;  /* 0x800000ff08097221 */ /* 0x000fe20000010100 */
[C---:B------:R-:W-:Y:S01]  /*1850*/  IMAD R0, R3.reuse, -0x800000, R0 ;  /* 0xff80000003007824 */ /* 0x040fe200078e0200 */
[----:B0-----:R-:W-:-:S05]  /*1860*/  IADD3 R8, PT, PT, R3, 0x7f, -R12 ;  /* 0x0000007f03087810 */ /* 0x001fca0007ffe80c */
[----:B------:R-:W-:Y:S02]  /*1870*/  IMAD.IADD R8, R8, 0x1, R5 ;  /* 0x0000000108087824 */ /* 0x000fe400078e0205 */
[----:B-1----:R-:W-:-:S04]  /*1880*/  FFMA R10, R7, R9, 1 ;  /* 0x3f800000070a7423 */ /* 0x002fc80000000009 */
[----:B------:R-:W-:-:S04]  /*1890*/  FFMA R14, R7, R10, R7 ;  /* 0x0000000a070e7223 */ /* 0x000fc80000000007 */
[----:B------:R-:W-:-:S04]  /*18a0*/  FFMA R7, R0, R14, RZ ;  /* 0x0000000e00077223 */ /* 0x000fc800000000ff */
[----:B------:R-:W-:-:S04]  /*18b0*/  FFMA R10, R9, R7, R0 ;  /* 0x00000007090a7223 */ /* 0x000fc80000000000 */
[----:B------:R-:W-:-:S04]  /*18c0*/  FFMA R7, R14, R10, R7 ;  /* 0x0000000a0e077223 */ /* 0x000fc80000000007 */
[----:B------:R-:W-:-:S04]  /*18d0*/  FFMA R10, R9, R7, R0 ;  /* 0x00000007090a7223 */ /* 0x000fc80000000000 */
[----:B------:R-:W-:-:S05]  /*18e0*/  FFMA R0, R14, R10, R7 ;  /* 0x0000000a0e007223 */ /* 0x000fca0000000007 */
[----:B------:R-:W-:-:S04]  /*18f0*/  SHF.R.U32.HI R3, RZ, 0x17, R0 ;  /* 0x00000017ff037819 */ /* 0x000fc80000011600 */
[----:B------:R-:W-:-:S04]  /*1900*/  LOP3.LUT R3, R3, 0xff, RZ, 0xc0, !PT ;  /* 0x000000ff03037812 */ /* 0x000fc800078ec0ff */
[----:B------:R-:W-:-:S05]  /*1910*/  IADD3 R9, PT, PT, R3, R8, RZ ;  /* 0x0000000803097210 */ /* 0x000fca0007ffe0ff */
[----:B------:R-:W-:-:S05]  /*1920*/  VIADD R3, R9, 0xffffffff ;  /* 0xffffffff09037836 */ /* 0x000fca0000000000 */
[----:B------:R-:W-:-:S13]  /*1930*/  ISETP.GE.U32.AND P0, PT, R3, 0xfe, PT ;  /* 0x000000fe0300780c */ /* 0x000fda0003f06070 */
[----:B------:R-:W-:Y:S05]  /*1940*/  @!P0 BRA `(.L_x_27) ;  /* 0x0000000000808947 */ /* 0x000fea0003800000 */
[----:B------:R-:W-:-:S13]  /*1950*/  ISETP.GT.AND P0, PT, R9, 0xfe, PT ;  /* 0x000000fe0900780c */ /* 0x000fda0003f04270 */
[----:B------:R-:W-:Y:S05]  /*1960*/  @P0 BRA `(.L_x_28) ;  /* 0x00000000006c0947 */ /* 0x000fea0003800000 */
[----:B------:R-:W-:-:S13]  /*1970*/  ISETP.GE.AND P0, PT, R9, 0x1, PT ;  /* 0x000000010900780c */ /* 0x000fda0003f06270 */
[----:B------:R-:W-:Y:S05]  /*1980*/  @P0 BRA `(.L_x_29) ;  /* 0x0000000000740947 */ /* 0x000fea0003800000 */
[----:B------:R-:W-:Y:S02]  /*1990*/  ISETP.GE.AND P0, PT, R9, -0x18, PT ;  /* 0xffffffe80900780c */ /* 0x000fe40003f06270 */
[----:B------:R-:W-:-:S11]  /*19a0*/  LOP3.LUT R0, R0, 0x80000000, RZ, 0xc0, !PT ;  /* 0x8000000000007812 */ /* 0x000fd600078ec0ff */
[----:B------:R-:W-:Y:S05]  /*19b0*/  @!P0 BRA `(.L_x_29) ;  /* 0x0000000000688947 */ /* 0x000fea0003800000 */
[CCC-:B------:R-:W-:Y:S01]  /*19c0*/  FFMA.RZ R3, R14.reuse, R10.reuse, R7.reuse ;  /* 0x0000000a0e037223 */ /* 0x1c0fe2000000c007 */
[CCC-:B------:R-:W-:Y:S01]  /*19d0*/  FFMA.RM R8, R14.reuse, R10.reuse, R7.reuse ;  /* 0x0000000a0e087223 */ /* 0x1c0fe20000004007 */
[C---:B------:R-:W-:Y:S02]  /*19e0*/  ISETP.NE.AND P3, PT, R9.reuse, RZ, PT ;  /* 0x000000ff0900720c */ /* 0x040fe40003f65270 */
[----:B------:R-:W-:Y:S02]  /*19f0*/  ISETP.NE.AND P1, PT, R9, RZ, PT ;  /* 0x000000ff0900720c */ /* 0x000fe40003f25270 */
[----:B------:R-:W-:Y:S01]  /*1a00*/  LOP3.LUT R5, R3, 0x7fffff, RZ, 0xc0, !PT ;  /* 0x007fffff03057812 */ /* 0x000fe200078ec0ff */
[----:B------:R-:W-:Y:S01]  /*1a10*/  FFMA.RP R3, R14, R10, R7 ;  /* 0x0000000a0e037223 */ /* 0x000fe20000008007 */
[----:B------:R-:W-:Y:S02]  /*1a20*/  VIADD R10, R9, 0x20 ;  /* 0x00000020090a7836 */ /* 0x000fe40000000000 */
[----:B------:R-:W-:Y:S01]  /*1a30*/  LOP3.LUT R5, R5, 0x800000, RZ, 0xfc, !PT ;  /* 0x0080000005057812 */ /* 0x000fe200078efcff */
[----:B------:R-:W-:Y:S01]  /*1a40*/  IMAD.MOV R7, RZ, RZ, -R9 ;  /* 0x000000ffff077224 */ /* 0x000fe200078e0a09 */
[----:B------:R-:W-:-:S02]  /*1a50*/  FSETP.NEU.FTZ.AND P0, PT, R3, R8, PT ;  /* 0x000000080300720b */ /* 0x000fc40003f1d000 */
[----:B------:R-:W-:Y:S02]  /*1a60*/  SHF.L.U32 R10, R5, R10, RZ ;  /* 0x0000000a050a7219 */ /* 0x000fe400000006ff */
[----:B------:R-:W-:Y:S02]  /*1a70*/  SEL R8, R7, RZ, P3 ;  /* 0x000000ff07087207 */ /* 0x000fe40001800000 */
[----:B------:R-:W-:Y:S02]  /*1a80*/  ISETP.NE.AND P1, PT, R10, RZ, P1 ;  /* 0x000000ff0a00720c */ /* 0x000fe40000f25270 */
[----:B------:R-:W-:Y:S02]  /*1a90*/  SHF.R.U32.HI R8, RZ, R8, R5 ;  /* 0x00000008ff087219 */ /* 0x000fe40000011605 */
[----:B------:R-:W-:Y:S02]  /*1aa0*/  PLOP3.LUT P0, PT, P0, P1, PT, 0xf8, 0x8f ;  /* 0x00000000008f781c */ /* 0x000fe40000703f70 */
[----:B------:R-:W-:-:S02]  /*1ab0*/  SHF.R.U32.HI R10, RZ, 0x1, R8 ;  /* 0x00000001ff0a7819 */ /* 0x000fc40000011608 */
[----:B------:R-:W-:-:S04]  /*1ac0*/  SEL R3, RZ, 0x1, !P0 ;  /* 0x00000001ff037807 */ /* 0x000fc80004000000 */
[----:B------:R-:W-:-:S04]  /*1ad0*/  LOP3.LUT R3, R3, 0x1, R10, 0xf8, !PT ;  /* 0x0000000103037812 */ /* 0x000fc800078ef80a */
[----:B------:R-:W-:-:S04]  /*1ae0*/  LOP3.LUT R3, R3, R8, RZ, 0xc0, !PT ;  /* 0x0000000803037212 */ /* 0x000fc800078ec0ff */
[----:B------:R-:W-:-:S04]  /*1af0*/  IADD3 R3, PT, PT, R10, R3, RZ ;  /* 0x000000030a037210 */ /* 0x000fc80007ffe0ff */
[----:B------:R-:W-:Y:S01]  /*1b00*/  LOP3.LUT R0, R3, R0, RZ, 0xfc, !PT ;  /* 0x0000000003007212 */ /* 0x000fe200078efcff */
[----:B------:R-:W-:Y:S06]  /*1b10*/  BRA `(.L_x_29) ;  /* 0x0000000000107947 */ /* 0x000fec0003800000 */
.L_x_28:
[----:B------:R-:W-:-:S04]  /*1b20*/  LOP3.LUT R0, R0, 0x80000000, RZ, 0xc0, !PT ;  /* 0x8000000000007812 */ /* 0x000fc800078ec0ff */
[----:B------:R-:W-:Y:S01]  /*1b30*/  LOP3.LUT R0, R0, 0x7f800000, RZ, 0xfc, !PT ;  /* 0x7f80000000007812 */ /* 0x000fe200078efcff */
[----:B------:R-:W-:Y:S06]  /*1b40*/  BRA `(.L_x_29) ;  /* 0x0000000000047947 */ /* 0x000fec0003800000 */
.L_x_27:
[----:B------:R-:W-:-:S07]  /*1b50*/  IMAD R0, R8, 0x800000, R0 ;  /* 0x0080000008007824 */ /* 0x000fce00078e0200 */
.L_x_29:
[----:B------:R-:W-:Y:S05]  /*1b60*/  BSYNC.RECONVERGENT B2 ;  /* 0x0000000000027941 */ /* 0x000fea0003800200 */
.L_x_26:
[----:B------:R-:W-:Y:S05]  /*1b70*/  BRA `(.L_x_30) ;  /* 0x0000000000207947 */ /* 0x000fea0003800000 */
.L_x_25:
[----:B------:R-:W-:-:S04]  /*1b80*/  LOP3.LUT R0, R3, 0x80000000, R0, 0x48, !PT ;  /* 0x8000000003007812 */ /* 0x000fc800078e4800 */
[----:B------:R-:W-:Y:S01]  /*1b90*/  LOP3.LUT R0, R0, 0x7f800000, RZ, 0xfc, !PT ;  /* 0x7f80000000007812 */ /* 0x000fe200078efcff */
[----:B------:R-:W-:Y:S06]  /*1ba0*/  BRA `(.L_x_30) ;  /* 0x0000000000147947 */ /* 0x000fec0003800000 */
.L_x_24:
[----:B------:R-:W-:Y:S01]  /*1bb0*/  LOP3.LUT R0, R3, 0x80000000, R0, 0x48, !PT ;  /* 0x8000000003007812 */ /* 0x000fe200078e4800 */
[----:B------:R-:W-:Y:S06]  /*1bc0*/  BRA `(.L_x_30) ;  /* 0x00000000000c7947 */ /* 0x000fec0003800000 */
.L_x_23:
[----:B------:R-:W0:Y:S01]  /*1bd0*/  MUFU.RSQ R0, -QNAN ;  /* 0xffc0000000007908 */ /* 0x000e220000001400 */
[----:B------:R-:W-:Y:S05]  /*1be0*/  BRA `(.L_x_30) ;  /* 0x0000000000047947 */ /* 0x000fea0003800000 */
.L_x_22:
[----:B------:R-:W-:-:S07]  /*1bf0*/  FADD.FTZ R0, R0, R3 ;  /* 0x0000000300007221 */ /* 0x000fce0000010000 */
.L_x_30:
[----:B------:R-:W-:Y:S05]  /*1c00*/  BSYNC.RECONVERGENT B1 ;  /* 0x0000000000017941 */ /* 0x000fea0003800200 */
.L_x_20:
[----:B------:R-:W-:-:S04]  /*1c10*/  IMAD.MOV.U32 R7, RZ, RZ, 0x0 ;  /* 0x00000000ff077424 */ /* 0x000fc800078e00ff */
[----:B0-----:R-:W-:Y:S05]  /*1c20*/  RET.REL.NODEC R6 `(_Z37softmax_cross_entropy_backward_kernelPfPiS_S_ii) ;  /* 0xffffffe006f47950 */ /* 0x001fea0003c3ffff */
.L_x_31:
[----:B------:R-:W-:-:S00]  /*1c30*/  BRA `(.L_x_31) ;  /* 0xfffffffc00fc7947 */ /* 0x000fc0000383ffff */
[----:B------:R-:W-:-:S00]  /*1c40*/  NOP ;  /* 0x0000000000007918 */ /* 0x000fc00000000000 */
        /* <DEDUP_REMOVED lines=11> */
.L_x_37:


//--------------------- .text._Z20bias_backward_kernelPfS_ii --------------------------
	.section	.text._Z20bias_backward_kernelPfS_ii,"ax",@progbits
	.align	128
        .global         _Z20bias_backward_kernelPfS_ii
        .type           _Z20bias_backward_kernelPfS_ii,@function
        .size           _Z20bias_backward_kernelPfS_ii,(.L_x_39 - _Z20bias_backward_kernelPfS_ii)
        .other          _Z20bias_backward_kernelPfS_ii,@"STO_CUDA_ENTRY STV_DEFAULT"
_Z20bias_backward_kernelPfS_ii:
.text._Z20bias_backward_kernelPfS_ii:
[----:B------:R-:W-:Y:S01]  /*0000*/  LDC R1, c[0x0][0x37c] ;  /* 0x0000df00ff017b82 */ /* 0x000fe20000000800 */
[----:B------:R-:W0:Y:S07]  /*0010*/  S2R R0, SR_TID.X ;  /* 0x0000000000007919 */ /* 0x000e2e0000002100 */
[----:B------:R-:W0:Y:S08]  /*0020*/  S2UR UR4, SR_CTAID.X ;  /* 0x00000000000479c3 */ /* 0x000e300000002500 */
[----:B------:R-:W0:Y:S08]  /*0030*/  LDC R9, c[0x0][0x360] ;  /* 0x0000d800ff097b82 */ /* 0x000e300000000800 */
[----:B------:R-:W1:Y:S01]  /*0040*/  LDC.64 R2, c[0x0][0x390] ;  /* 0x0000e400ff027b82 */ /* 0x000e620000000a00 */
[----:B0-----:R-:W-:-:S02]  /*0050*/  IMAD R9, R9, UR4, R0 ;  /* 0x0000000409097c24 */ /* 0x001fc4000f8e0200 */
[----:B-1----:R-:W-:-:S05]  /*0060*/  IMAD R2, R3, R2, RZ ;  /* 0x0000000203027224 */ /* 0x002fca00078e02ff */
[----:B------:R-:W-:-:S13]  /*0070*/  ISETP.GE.AND P0, PT, R9, R2, PT ;  /* 0x000000020900720c */ /* 0x000fda0003f06270 */
[----:B------:R-:W-:Y:S05]  /*0080*/  @P0 EXIT ;  /* 0x000000000000094d */ /* 0x000fea0003800000 */
[----:B------:R-:W0:Y:S01]  /*0090*/  LDC.64 R4, c[0x0][0x380] ;  /* 0x0000e000ff047b82 */ /* 0x000e220000000a00 */
[----:B------:R-:W1:Y:S01]  /*00a0*/  LDCU.64 UR4, c[0x0][0x358] ;  /* 0x00006b00ff0477ac */ /* 0x000e620008000a00 */
[----:B0-----:R-:W-:-:S05]  /*00b0*/  IMAD.WIDE R4, R9, 0x4, R4 ;  /* 0x0000000409047825 */ /* 0x001fca00078e0204 */
[----:B-1----:R0:W2:Y:S01]  /*00c0*/  LDG.E R11, desc[UR4][R4.64] ;  /* 0x00000004040b7981 */ /* 0x0020a2000c1e1900 */
[----:B------:R-:W-:Y:S02]  /*00d0*/  IABS R13, R3 ;  /* 0x00000003000d7213 */ /* 0x000fe40000000000 */
[----:B------:R-:W-:Y:S02]  /*00e0*/  ISETP.GE.AND P2, PT, R9, RZ, PT ;  /* 0x000000ff0900720c */ /* 0x000fe40003f46270 */
[----:B------:R-:W1:Y:S01]  /*00f0*/  I2F.RP R0, R13 ;  /* 0x0000000d00007306 */ /* 0x000e620000209400 */
[----:B0-----:R-:W0:Y:S07]  /*0100*/  LDC.64 R4, c[0x0][0x388] ;  /* 0x0000e200ff047b82 */ /* 0x001e2e0000000a00 */
[----:B-1----:R-:W1:Y:S02]  /*0110*/  MUFU.RCP R0, R0 ;  /* 0x0000000000007308 */ /* 0x002e640000001000 */
[----:B-1----:R-:W-:-:S06]  /*0120*/  IADD3 R6, PT, PT, R0, 0xffffffe, RZ ;  /* 0x0ffffffe00067810 */ /* 0x002fcc0007ffe0ff */
[----:B------:R1:W3:Y:S02]  /*0130*/  F2I.FTZ.U32.TRUNC.NTZ R7, R6 ;  /* 0x0000000600077305 */ /* 0x0002e4000021f000 */
[----:B-1----:R-:W-:Y:S01]  /*0140*/  IMAD.MOV.U32 R6, RZ, RZ, RZ ;  /* 0x000000ffff067224 */ /* 0x002fe200078e00ff */
[----:B---3--:R-:W-:-:S05]  /*0150*/  IADD3 R2, PT, PT, RZ, -R7, RZ ;  /* 0x80000007ff027210 */ /* 0x008fca0007ffe0ff */
[----:B------:R-:W-:Y:S01]  /*0160*/  IMAD R15, R2, R13, RZ ;  /* 0x0000000d020f7224 */ /* 0x000fe200078e02ff */
[----:B------:R-:W-:-:S03]  /*0170*/  IABS R2, R9 ;  /* 0x0000000900027213 */ /* 0x000fc60000000000 */
[----:B------:R-:W-:-:S06]  /*0180*/  IMAD.HI.U32 R7, R7, R15, R6 ;  /* 0x0000000f07077227 */ /* 0x000fcc00078e0006 */
[----:B------:R-:W-:-:S05]  /*0190*/  IMAD.HI.U32 R7, R7, R2, RZ ;  /* 0x0000000207077227 */ /* 0x000fca00078e00ff */
[----:B------:R-:W-:-:S05]  /*01a0*/  IADD3 R7, PT, PT, -R7, RZ, RZ ;  /* 0x000000ff07077210 */ /* 0x000fca0007ffe1ff */
[----:B------:R-:W-:-:S05]  /*01b0*/  IMAD R0, R13, R7, R2 ;  /* 0x000000070d007224 */ /* 0x000fca00078e0202 */
[----:B------:R-:W-:-:S13]  /*01c0*/  ISETP.GT.U32.AND P0, PT, R13, R0, PT ;  /* 0x000000000d00720c */ /* 0x000fda0003f04070 */
[----:B------:R-:W-:Y:S01]  /*01d0*/  @!P0 IMAD.IADD R0, R0, 0x1, -R13 ;  /* 0x0000000100008824 */ /* 0x000fe200078e0a0d */
[----:B------:R-:W-:-:S04]  /*01e0*/  ISETP.NE.AND P0, PT, R3, RZ, PT ;  /* 0x000000ff0300720c */ /* 0x000fc80003f05270 */
[----:B------:R-:W-:-:S13]  /*01f0*/  ISETP.GT.U32.AND P1, PT, R13, R0, PT ;  /* 0x000000000d00720c */ /* 0x000fda0003f24070 */
[----:B------:R-:W-:-:S05]  /*0200*/  @!P1 IADD3 R0, PT, PT, R0, -R13, RZ ;  /* 0x8000000d00009210 */ /* 0x000fca0007ffe0ff */
[----:B------:R-:W-:Y:S01]  /*0210*/  @!P2 IMAD.MOV R0, RZ, RZ, -R0 ;  /* 0x000000ffff00a224 */ /* 0x000fe200078e0a00 */
[----:B------:R-:W-:-:S05]  /*0220*/  @!P0 LOP3.LUT R0, RZ, R3, RZ, 0x33, !PT ;  /* 0x00000003ff008212 */ /* 0x000fca00078e33ff */
[----:B0-----:R-:W-:-:S05]  /*0230*/  IMAD.WIDE R2, R0, 0x4, R4 ;  /* 0x0000000400027825 */ /* 0x001fca00078e0204 */
[----:B--2---:R-:W-:Y:S01]  /*0240*/  REDG.E.ADD.F32.FTZ.RN.STRONG.GPU desc[UR4][R2.64], R11 ;  /* 0x0000000b020079a6 */ /* 0x004fe2000c12f304 */
[----:B------:R-:W-:Y:S05]  /*0250*/  EXIT ;  /* 0x000000000000794d */ /* 0x000fea0003800000 */
.L_x_32:
        /* <DEDUP_REMOVED lines=10> */
.L_x_39:


//--------------------- .text._Z20relu_backward_kernelPfS_i --------------------------
	.section	.text._Z20relu_backward_kernelPfS_i,"ax",@progbits
	.align	128
        .global         _Z20relu_backward_kernelPfS_i
        .type           _Z20relu_backward_kernelPfS_i,@function
        .size           _Z20relu_backward_kernelPfS_i,(.L_x_40 - _Z20relu_backward_kernelPfS_i)
        .other          _Z20relu_backward_kernelPfS_i,@"STO_CUDA_ENTRY STV_DEFAULT"
_Z20relu_backward_kernelPfS_i:
.text._Z20relu_backward_kernelPfS_i:
[----:B------:R-:W-:Y:S01]  /*0000*/  LDC R1, c[0x0][0x37c] ;  /* 0x0000df00ff017b82 */ /* 0x000fe20000000800 */
[----:B------:R-:W0:Y:S07]  /*0010*/  S2R R0, SR_TID.X ;  /* 0x0000000000007919 */ /* 0x000e2e0000002100 */
[----:B------:R-:W0:Y:S01]  /*0020*/  S2UR UR4, SR_CTAID.X ;  /* 0x00000000000479c3 */ /* 0x000e220000002500 */
[----:B------:R-:W1:Y:S07]  /*0030*/  LDCU UR5, c[0x0][0x390] ;  /* 0x00007200ff0577ac */ /* 0x000e6e0008000800 */
[----:B------:R-:W0:Y:S02]  /*0040*/  LDC R7, c[0x0][0x360] ;  /* 0x0000d800ff077b82 */ /* 0x000e240000000800 */
[----:B0-----:R-:W-:-:S05]  /*0050*/  IMAD R7, R7, UR4, R0 ;  /* 0x0000000407077c24 */ /* 0x001fca000f8e0200 */
[----:B-1----:R-:W-:-:S13]  /*0060*/  ISETP.GE.AND P0, PT, R7, UR5, PT ;  /* 0x0000000507007c0c */ /* 0x002fda000bf06270 */
[----:B------:R-:W-:Y:S05]  /*0070*/  @P0 EXIT ;  /* 0x000000000000094d */ /* 0x000fea0003800000 */
[----:B------:R-:W0:Y:S01]  /*0080*/  LDC.64 R2, c[0x0][0x388] ;  /* 0x0000e200ff027b82 */ /* 0x000e220000000a00 */
[----:B------:R-:W1:Y:S07]  /*0090*/  LDCU.64 UR4, c[0x0][0x358] ;  /* 0x00006b00ff0477ac */ /* 0x000e6e0008000a00 */
[----:B------:R-:W2:Y:S01]  /*00a0*/  LDC.64 R4, c[0x0][0x380] ;  /* 0x0000e000ff047b82 */ /* 0x000ea20000000a00 */
[----:B0-----:R-:W-:-:S06]  /*00b0*/  IMAD.WIDE R2, R7, 0x4, R2 ;  /* 0x0000000407027825 */ /* 0x001fcc00078e0202 */
[----:B-1----:R-:W3:Y:S01]  /*00c0*/  LDG.E R2, desc[UR4][R2.64] ;  /* 0x0000000402027981 */ /* 0x002ee2000c1e1900 */
[----:B--2---:R-:W-:-:S05]  /*00d0*/  IMAD.WIDE R4, R7, 0x4, R4 ;  /* 0x0000000407047825 */ /* 0x004fca00078e0204 */
[----:B------:R-:W2:Y:S01]  /*00e0*/  LDG.E R7, desc[UR4][R4.64] ;  /* 0x0000000404077981 */ /* 0x000ea2000c1e1900 */
[----:B---3--:R-:W-:-:S05]  /*00f0*/  FSET.BF.GT.AND R0, R2, RZ, PT ;  /* 0x000000ff0200720a */ /* 0x008fca0003804000 */
[----:B--2---:R-:W-:-:S05]  /*0100*/  FMUL R7, R0, R7 ;  /* 0x0000000700077220 */ /* 0x004fca0000400000 */
[----:B------:R-:W-:Y:S01]  /*0110*/  STG.E desc[UR4][R4.64], R7 ;  /* 0x0000000704007986 */ /* 0x000fe2000c101904 */
[----:B------:R-:W-:Y:S05]  /*0120*/  EXIT ;  /* 0x000000000000794d */ /* 0x000fea0003800000 */
.L_x_33:
        /* <DEDUP_REMOVED lines=13> */
.L_x_40:


//--------------------- .text._Z27fused_gemm_bias_relu_kernelPKfS0_S0_Pfiiib --------------------------
	.section	.text._Z27fused_gemm_bias_relu_kernelPKfS0_S0_Pfiiib,"ax",@progbits
	.align	128
        .global         _Z27fused_gemm_bias_relu_kernelPKfS0_S0_Pfiiib
        .type           _Z27fused_gemm_bias_relu_kernelPKfS0_S0_Pfiiib,@function
        .size           _Z27fused_gemm_bias_relu_kernelPKfS0_S0_Pfiiib,(.L_x_41 - _Z27fused_gemm_bias_relu_kernelPKfS0_S0_Pfiiib)
        .other          _Z27fused_gemm_bias_relu_kernelPKfS0_S0_Pfiiib,@"STO_CUDA_ENTRY STV_DEFAULT"
_Z27fused_gemm_bias_relu_kernelPKfS0_S0_Pfiiib:
.text._Z27fused_gemm_bias_relu_kernelPKfS0_S0_Pfiiib:
[----:B------:R-:W-:Y:S01]  /*0000*/  LDC R1, c[0x0][0x37c] ;  /* 0x0000df00ff017b82 */ /* 0x000fe20000000800 */
[----:B------:R-:W0:Y:S01]  /*0010*/  S2R R19, SR_CTAID.X ;  /* 0x0000000000137919 */ /* 0x000e220000002500 */
[----:B------:R-:W1:Y:S01]  /*0020*/  LDCU UR10, c[0x0][0x3a4] ;  /* 0x00007480ff0a77ac */ /* 0x000e620008000800 */
[----:B------:R-:W-:Y:S01]  /*0030*/  HFMA2 R21, -RZ, RZ, 0, 0 ;  /* 0x00000000ff157431 */ /* 0x000fe200000001ff */
[----:B------:R-:W0:Y:S01]  /*0040*/  S2R R17, SR_TID.X ;  /* 0x0000000000117919 */ /* 0x000e220000002100 */
[----:B------:R-:W2:Y:S01]  /*0050*/  LDCU.64 UR8, c[0x0][0x358] ;  /* 0x00006b00ff0877ac */ /* 0x000ea20008000a00 */
[----:B------:R-:W3:Y:S01]  /*0060*/  S2R R0, SR_CTAID.Y ;  /* 0x0000000000007919 */ /* 0x000ee20000002600 */
[----:B------:R-:W3:Y:S01]  /*0070*/  S2R R18, SR_TID.Y ;  /* 0x0000000000127919 */ /* 0x000ee20000002200 */
[----:B-1----:R-:W-:Y:S01]  /*0080*/  UISETP.GE.AND UP0, UPT, UR10, 0x1, UPT ;  /* 0x000000010a00788c */ /* 0x002fe2000bf06270 */
[----:B0-----:R-:W-:Y:S02]  /*0090*/  LEA R19, R19, R17, 0x5 ;  /* 0x0000001113137211 */ /* 0x001fe400078e28ff */
[----:B---3--:R-:W-:-:S06]  /*00a0*/  LEA R20, R0, R18, 0x5 ;  /* 0x0000001200147211 */ /* 0x008fcc00078e28ff */
[----:B--2---:R-:W-:Y:S05]  /*00b0*/  BRA.U !UP0, `(.L_x_34) ;  /* 0x0000000508c87547 */ /* 0x004fea000b800000 */
[----:B------:R-:W0:Y:S01]  /*00c0*/  S2UR UR7, SR_CgaCtaId ;  /* 0x00000000000779c3 */ /* 0x000e220000008800 */
[----:B------:R-:W1:Y:S01]  /*00d0*/  LDCU UR11, c[0x0][0x3a0] ;  /* 0x00007400ff0b77ac */ /* 0x000e620008000800 */
[----:B------:R-:W-:Y:S01]  /*00e0*/  MOV R21, RZ ;  /* 0x000000ff00157202 */ /* 0x000fe20000000f00 */
[----:B------:R-:W-:Y:S01]  /*00f0*/  IMAD R16, R19, UR10, R18 ;  /* 0x0000000a13107c24 */ /* 0x000fe2000f8e0212 */
[----:B------:R-:W-:Y:S01]  /*0100*/  UMOV UR5, 0x400 ;  /* 0x0000040000057882 */ /* 0x000fe20000000000 */
[----:B------:R-:W-:-:S03]  /*0110*/  UIADD3 UR4, UPT, UPT, UR10, 0x1f, URZ ;  /* 0x0000001f0a047890 */ /* 0x000fc6000fffe0ff */
[----:B------:R-:W2:Y:S01]  /*0120*/  LDC.64 R22, c[0x0][0x388] ;  /* 0x0000e200ff167b82 */ /* 0x000ea20000000a00 */
[----:B------:R-:W-:Y:S02]  /*0130*/  UIADD3 UR6, UPT, UPT, UR5, 0x1000, URZ ;  /* 0x0000100005067890 */ /* 0x000fe4000fffe0ff */
[----:B------:R-:W-:Y:S01]  /*0140*/  USHF.R.U32.HI UR4, URZ, 0x5, UR4 ;  /* 0x00000005ff047899 */ /* 0x000fe20008011604 */
[----:B------:R-:W3:Y:S04]  /*0150*/  LDCU UR12, c[0x0][0x3a8] ;  /* 0x00007500ff0c77ac */ /* 0x000ee80008000800 */
[----:B------:R-:W4:Y:S01]  /*0160*/  LDC.64 R4, c[0x0][0x3a0] ;  /* 0x0000e800ff047b82 */ /* 0x000f220000000a00 */
[----:B------:R-:W-:Y:S01]  /*0170*/  UIADD3 UR4, UPT, UPT, -UR4, URZ, URZ ;  /* 0x000000ff04047290 */ /* 0x000fe2000fffe1ff */
[----:B-1----:R-:W-:Y:S01]  /*0180*/  IMAD R7, R17, UR11, R18 ;  /* 0x0000000b11077c24 */ /* 0x002fe2000f8e0212 */
[----:B0-----:R-:W-:-:S04]  /*0190*/  ULEA UR5, UR7, UR5, 0x18 ;  /* 0x0000000507057291 */ /* 0x001fc8000f8ec0ff */
[----:B------:R-:W-:Y:S01]  /*01a0*/  LEA R7, R0, R7, 0x5 ;  /* 0x0000000700077211 */ /* 0x000fe200078e28ff */
[----:B------:R-:W-:Y:S01]  /*01b0*/  ULEA UR6, UR7, UR6, 0x18 ;  /* 0x0000000607067291 */ /* 0x000fe2000f8ec0ff */
[----:B------:R-:W-:-:S05]  /*01c0*/  LEA R6, R18, UR5, 0x7 ;  /* 0x0000000512067c11 */ /* 0x000fca000f8e38ff */
[C---:B------:R-:W-:Y:S02]  /*01d0*/  LEA R2, R17.reuse, UR6, 0x2 ;  /* 0x0000000611027c11 */ /* 0x040fe4000f8e10ff */
[----:B------:R-:W-:Y:S02]  /*01e0*/  LEA R3, R17, R6, 0x2 ;  /* 0x0000000611037211 */ /* 0x000fe400078e10ff */
[----:B---3--:R-:W-:-:S07]  /*01f0*/  LEA R0, R18, R2, 0x7 ;  /* 0x0000000212007211 */ /* 0x008fce00078e38ff */
.L_x_35:
[-C--:B----4-:R-:W-:Y:S01]  /*0200*/  ISETP.GE.AND P0, PT, R17, R5.reuse, PT ;  /* 0x000000051100720c */ /* 0x090fe20003f06270 */
[----:B------:R-:W-:Y:S01]  /*0210*/  HFMA2 R27, -RZ, RZ, 0, 0 ;  /* 0x00000000ff1b7431 */ /* 0x000fe200000001ff */
[----:B------:R-:W-:Y:S01]  /*0220*/  ISETP.GE.AND P1, PT, R18, R5, PT ;  /* 0x000000051200720c */ /* 0x000fe20003f26270 */
[----:B--2---:R-:W-:Y:S01]  /*0230*/  IMAD.WIDE R10, R16, 0x4, R22 ;  /* 0x00000004100a7825 */ /* 0x004fe200078e0216 */
[----:B------:R-:W-:Y:S02]  /*0240*/  ISETP.GE.OR P0, PT, R20, R4, P0 ;  /* 0x000000041400720c */ /* 0x000fe40000706670 */
[----:B------:R-:W-:Y:S02]  /*0250*/  ISETP.GE.OR P1, PT, R19, UR12, P1 ;  /* 0x0000000c13007c0c */ /* 0x000fe40008f26670 */
[----:B------:R-:W-:-:S09]  /*0260*/  MOV R24, RZ ;  /* 0x000000ff00187202 */ /* 0x000fd20000000f00 */
[----:B------:R-:W0:Y:S02]  /*0270*/  @!P0 LDC.64 R8, c[0x0][0x380] ;  /* 0x0000e000ff088b82 */ /* 0x000e240000000a00 */
[----:B------:R-:W2:Y:S01]  /*0280*/  @!P1 LDG.E.CONSTANT R27, desc[UR8][R10.64] ;  /* 0x000000080a1b9981 */ /* 0x000ea2000c1e9900 */
[----:B0-----:R-:W-:-:S05]  /*0290*/  @!P0 IMAD.WIDE R8, R7, 0x4, R8 ;  /* 0x0000000407088825 */ /* 0x001fca00078e0208 */
[----:B------:R-:W3:Y:S04]  /*02a0*/  @!P0 LDG.E.CONSTANT R24, desc[UR8][R8.64] ;  /* 0x0000000808188981 */ /* 0x000ee8000c1e9900 */
[----:B---3--:R-:W-:Y:S04]  /*02b0*/  STS [R3], R24 ;  /* 0x0000001803007388 */ /* 0x008fe80000000800 */
[----:B--2---:R-:W-:Y:S01]  /*02c0*/  STS [R0], R27 ;  /* 0x0000001b00007388 */ /* 0x004fe20000000800 */
[----:B------:R-:W-:Y:S06]  /*02d0*/  BAR.SYNC.DEFER_BLOCKING 0x0 ;  /* 0x0000000000007b1d */ /* 0x000fec0000010000 */
[----:B------:R-:W-:Y:S04]  /*02e0*/  LDS R26, [R2] ;  /* 0x00000000021a7984 */ /* 0x000fe80000000800 */
[----:B------:R-:W0:Y:S04]  /*02f0*/  LDS.128 R12, [R6] ;  /* 0x00000000060c7984 */ /* 0x000e280000000c00 */
[----:B------:R-:W1:Y:S04]  /*0300*/  LDS R29, [R2+0x80] ;  /* 0x00008000021d7984 */ /* 0x000e680000000800 */
[----:B------:R-:W2:Y:S04]  /*0310*/  LDS R25, [R2+0x100] ;  /* 0x0001000002197984 */ /* 0x000ea80000000800 */
[----:B------:R-:W-:Y:S01]  /*0320*/  LDS.128 R8, [R6+0x10] ;  /* 0x0000100006087984 */ /* 0x000fe20000000c00 */
[----:B0-----:R-:W-:-:S03]  /*0330*/  FFMA R12, R12, R26, R21 ;  /* 0x0000001a0c0c7223 */ /* 0x001fc60000000015 */
[----:B------:R-:W0:Y:S01]  /*0340*/  LDS R21, [R2+0x180] ;  /* 0x0001800002157984 */ /* 0x000e220000000800 */
[----:B-1----:R-:W-:-:S03]  /*0350*/  FFMA R26, R29, R13, R12 ;  /* 0x0000000d1d1a7223 */ /* 0x002fc6000000000c */
[----:B------:R-:W1:Y:S04]  /*0360*/  LDS R13, [R2+0x200] ;  /* 0x00020000020d7984 */ /* 0x000e680000000800 */
[----:B------:R-:W3:Y:S01]  /*0370*/  LDS R12, [R2+0x280] ;  /* 0x00028000020c7984 */ /* 0x000ee20000000800 */
[----:B--2---:R-:W-:-:S03]  /*0380*/  FFMA R14, R25, R14, R26 ;  /* 0x0000000e190e7223 */ /* 0x004fc6000000001a */
[----:B------:R-:W-:Y:S01]  /*0390*/  LDS R25, [R2+0x380] ;  /* 0x0003800002197984 */ /* 0x000fe20000000800 */
[----:B0-----:R-:W-:-:S03]  /*03a0*/  FFMA R15, R21, R15, R14 ;  /* 0x0000000f150f7223 */ /* 0x001fc6000000000e */
[----:B------:R-:W0:Y:S01]  /*03b0*/  LDS R21, [R2+0x300] ;  /* 0x0003000002157984 */ /* 0x000e220000000800 */
[----:B-1----:R-:W-:-:S03]  /*03c0*/  FFMA R13, R8, R13, R15 ;  /* 0x0000000d080d7223 */ /* 0x002fc6000000000f */
[----:B------:R-:W-:Y:S01]  /*03d0*/  LDS R8, [R2+0x480] ;  /* 0x0004800002087984 */ /* 0x000fe20000000800 */
[----:B---3--:R-:W-:-:S03]  /*03e0*/  FFMA R24, R12, R9, R13 ;  /* 0x000000090c187223 */ /* 0x008fc6000000000d */
[----:B------:R-:W-:Y:S04]  /*03f0*/  LDS R9, [R2+0x400] ;  /* 0x0004000002097984 */ /* 0x000fe80000000800 */
[----:B------:R-:W1:Y:S01]  /*0400*/  LDS.128 R12, [R6+0x20] ;  /* 0x00002000060c7984 */ /* 0x000e620000000c00 */
[----:B0-----:R-:W-:-:S03]  /*0410*/  FFMA R10, R21, R10, R24 ;  /* 0x0000000a150a7223 */ /* 0x001fc60000000018 */
[----:B------:R-:W0:Y:S01]  /*0420*/  LDS R21, [R2+0x500] ;  /* 0x0005000002157984 */ /* 0x000e220000000800 */
[----:B------:R-:W-:-:S03]  /*0430*/  FFMA R11, R25, R11, R10 ;  /* 0x0000000b190b7223 */ /* 0x000fc6000000000a */
[----:B------:R-:W2:Y:S01]  /*0440*/  LDS R25, [R2+0x580] ;  /* 0x0005800002197984 */ /* 0x000ea20000000800 */
[----:B-1----:R-:W-:-:S03]  /*0450*/  FFMA R9, R12, R9, R11 ;  /* 0x000000090c097223 */ /* 0x002fc6000000000b */
[----:B------:R-:W-:Y:S01]  /*0460*/  LDS R12, [R2+0x680] ;  /* 0x00068000020c7984 */ /* 0x000fe20000000800 */
[----:B------:R-:W-:-:S03]  /*0470*/  FFMA R24, R8, R13, R9 ;  /* 0x0000000d08187223 */ /* 0x000fc60000000009 */
[----:B------:R-:W-:Y:S04]  /*0480*/  LDS R13, [R2+0x600] ;  /* 0x00060000020d7984 */ /* 0x000fe80000000800 */
[----:B------:R-:W1:Y:S01]  /*0490*/  LDS.128 R8, [R6+0x30] ;  /* 0x0000300006087984 */ /* 0x000e620000000c00 */
[----:B0-----:R-:W-:-:S03]  /*04a0*/  FFMA R14, R21, R14, R24 ;  /* 0x0000000e150e7223 */ /* 0x001fc60000000018 */
[----:B------:R-:W0:Y:S01]  /*04b0*/  LDS R21, [R2+0x700] ;  /* 0x0007000002157984 */ /* 0x000e220000000800 */
[----:B--2---:R-:W-:-:S03]  /*04c0*/  FFMA R15, R25, R15, R14 ;  /* 0x0000000f190f7223 */ /* 0x004fc6000000000e */
        /* <DEDUP_REMOVED lines=16> */
[----:B------:R-:W-:Y:S01]  /*05d0*/  LDS R24, [R2+0xc80] ;  /* 0x000c800002187984 */ /* 0x000fe20000000800 */
[----:B--2---:R-:W-:-:S03]  /*05e0*/  FFMA R15, R25, R15, R14 ;  /* 0x0000000f190f7223 */ /* 0x004fc6000000000e */
[----:B------:R-:W0:Y:S04]  /*05f0*/  LDS R25, [R2+0xb00] ;  /* 0x000b000002197984 */ /* 0x000e280000000800 */
[----:B------:R-:W-:Y:S01]  /*0600*/  LDS R21, [R2+0xd00] ;  /* 0x000d000002157984 */ /* 0x000fe20000000800 */
[----:B-1----:R-:W-:-:S03]  /*0610*/  FFMA R13, R8, R13, R15 ;  /* 0x0000000d080d7223 */ /* 0x002fc6000000000f */
[----:B------:R-:W1:Y:S01]  /*0620*/  LDS R8, [R2+0xb80] ;  /* 0x000b800002087984 */ /* 0x000e620000000800 */
[----:B------:R-:W-:-:S03]  /*0630*/  FFMA R26, R12, R9, R13 ;  /* 0x000000090c1a7223 */ /* 0x000fc6000000000d */
[----:B------:R-:W-:Y:S04]  /*0640*/  LDS R9, [R2+0xc00] ;  /* 0x000c000002097984 */ /* 0x000fe80000000800 */
[----:B------:R-:W2:Y:S01]  /*0650*/  LDS.128 R12, [R6+0x60] ;  /* 0x00006000060c7984 */ /* 0x000ea20000000c00 */
[----:B0-----:R-:W-:-:S04]  /*0660*/  FFMA R25, R25, R10, R26 ;  /* 0x0000000a19197223 */ /* 0x001fc8000000001a */
[----:B-1----:R-:W-:Y:S02]  /*0670*/  FFMA R11, R8, R11, R25 ;  /* 0x0000000b080b7223 */ /* 0x002fe40000000019 */
[----:B------:R-:W-:Y:S02]  /*0680*/  LDS R25, [R2+0xf80] ;  /* 0x000f800002197984 */ /* 0x000fe40000000800 */
[----:B--2---:R-:W-:Y:S02]  /*0690*/  FFMA R9, R12, R9, R11 ;  /* 0x000000090c097223 */ /* 0x004fe4000000000b */
[----:B------:R-:W0:Y:S02]  /*06a0*/  LDS R12, [R2+0xd80] ;  /* 0x000d8000020c7984 */ /* 0x000e240000000800 */
[----:B------:R-:W-:Y:S02]  /*06b0*/  FFMA R26, R24, R13, R9 ;  /* 0x0000000d181a7223 */ /* 0x000fe40000000009 */
[----:B------:R-:W-:Y:S04]  /*06c0*/  LDS R13, [R2+0xe00] ;  /* 0x000e0000020d7984 */ /* 0x000fe80000000800 */
[----:B------:R-:W1:Y:S01]  /*06d0*/  LDS.128 R8, [R6+0x70] ;  /* 0x0000700006087984 */ /* 0x000e620000000c00 */
[----:B------:R-:W-:-:S03]  /*06e0*/  FFMA R21, R21, R14, R26 ;  /* 0x0000000e15157223 */ /* 0x000fc6000000001a */
[----:B------:R-:W2:Y:S04]  /*06f0*/  LDS R24, [R2+0xe80] ;  /* 0x000e800002187984 */ /* 0x000ea80000000800 */
[----:B------:R-:W3:Y:S01]  /*0700*/  LDS R14, [R2+0xf00] ;  /* 0x000f0000020e7984 */ /* 0x000ee20000000800 */
[----:B------:R-:W-:-:S04]  /*0710*/  UIADD3 UR4, UPT, UPT, UR4, 0x1, URZ ;  /* 0x0000000104047890 */ /* 0x000fc8000fffe0ff */
[----:B------:R-:W-:Y:S01]  /*0720*/  UISETP.NE.AND UP0, UPT, UR4, URZ, UPT ;  /* 0x000000ff0400728c */ /* 0x000fe2000bf05270 */
[----:B------:R-:W-:Y:S02]  /*0730*/  IADD3 R16, PT, PT, R16, 0x20, RZ ;  /* 0x0000002010107810 */ /* 0x000fe40007ffe0ff */
[----:B------:R-:W-:Y:S01]  /*0740*/  IADD3 R18, PT, PT, R18, 0x20, RZ ;  /* 0x0000002012127810 */ /* 0x000fe20007ffe0ff */
[----:B0-----:R-:W-:-:S04]  /*0750*/  FFMA R15, R12, R15, R21 ;  /* 0x0000000f0c0f7223 */ /* 0x001fc80000000015 */
[----:B-1----:R-:W-:-:S04]  /*0760*/  FFMA R13, R8, R13, R15 ;  /* 0x0000000d080d7223 */ /* 0x002fc8000000000f */
[----:B--2---:R-:W-:-:S04]  /*0770*/  FFMA R9, R24, R9, R13 ;  /* 0x0000000918097223 */ /* 0x004fc8000000000d */
[----:B---3--:R-:W-:Y:S01]  /*0780*/  FFMA R10, R14, R10, R9 ;  /* 0x0000000a0e0a7223 */ /* 0x008fe20000000009 */
[----:B------:R-:W-:Y:S02]  /*0790*/  IADD3 R17, PT, PT, R17, 0x20, RZ ;  /* 0x0000002011117810 */ /* 0x000fe40007ffe0ff */
[----:B------:R-:W-:Y:S01]  /*07a0*/  LEA R7, R4, R7, 0x5 ;  /* 0x0000000704077211 */ /* 0x000fe200078e28ff */
[----:B------:R-:W-:Y:S01]  /*07b0*/  FFMA R21, R25, R11, R10 ;  /* 0x0000000b19157223 */ /* 0x000fe2000000000a */
[----:B------:R-:W-:Y:S06]  /*07c0*/  BAR.SYNC.DEFER_BLOCKING 0x0 ;  /* 0x0000000000007b1d */ /* 0x000fec0000010000 */
[----:B------:R-:W-:Y:S05]  /*07d0*/  BRA.U UP0, `(.L_x_35) ;  /* 0xfffffff900887547 */ /* 0x000fea000b83ffff */
.L_x_34:
[----:B------:R-:W0:Y:S01]  /*07e0*/  LDCU UR4, c[0x0][0x3a8] ;  /* 0x00007500ff0477ac */ /* 0x000e220008000800 */
[----:B------:R-:W1:Y:S01]  /*07f0*/  LDCU UR5, c[0x0][0x3a0] ;  /* 0x00007400ff0577ac */ /* 0x000e620008000800 */
[----:B0-----:R-:W-:-:S04]  /*0800*/  ISETP.GE.AND P0, PT, R19, UR4, PT ;  /* 0x0000000413007c0c */ /* 0x001fc8000bf06270 */
[----:B-1----:R-:W-:-:S13]  /*0810*/  ISETP.GE.OR P0, PT, R20, UR5, P0 ;  /* 0x0000000514007c0c */ /* 0x002fda0008706670 */
[----:B------:R-:W-:Y:S05]  /*0820*/  @P0 EXIT ;  /* 0x000000000000094d */ /* 0x000fea0003800000 */
[----:B------:R-:W0:Y:S01]  /*0830*/  LDC.64 R2, c[0x0][0x390] ;  /* 0x0000e400ff027b82 */ /* 0x000e220000000a00 */
[----:B------:R-:W1:Y:S07]  /*0840*/  LDCU.U8 UR4, c[0x0][0x3ac] ;  /* 0x00007580ff0477ac */ /* 0x000e6e0008000000 */
[----:B------:R-:W2:Y:S01]  /*0850*/  LDC.64 R4, c[0x0][0x398] ;  /* 0x0000e600ff047b82 */ /* 0x000ea20000000a00 */
[----:B0-----:R-:W-:-:S06]  /*0860*/  IMAD.WIDE.U32 R2, R20, 0x4, R2 ;  /* 0x0000000414027825 */ /* 0x001fcc00078e0002 */
[----:B------:R-:W3:Y:S01]  /*0870*/  LDG.E.CONSTANT R2, desc[UR8][R2.64] ;  /* 0x0000000802027981 */ /* 0x000ee2000c1e9900 */
[----:B-1----:R-:W-:Y:S01]  /*0880*/  UPRMT UR4, UR4, 0x8880, URZ ;  /* 0x0000888004047896 */ /* 0x002fe200080000ff */
[----:B------:R-:W-:-:S04]  /*0890*/  IMAD R19, R19, UR5, R20 ;  /* 0x0000000513137c24 */ /* 0x000fc8000f8e0214 */
[----:B--2---:R-:W-:Y:S01]  /*08a0*/  IMAD.WIDE R4, R19, 0x4, R4 ;  /* 0x0000000413047825 */ /* 0x004fe200078e0204 */
[----:B------:R-:W-:-:S03]  /*08b0*/  ISETP.NE.AND P0, PT, RZ, UR4, PT ;  /* 0x00000004ff007c0c */ /* 0x000fc6000bf05270 */
[----:B---3--:R-:W-:-:S10]  /*08c0*/  FADD R21, R2, R21 ;  /* 0x0000001502157221 */ /* 0x008fd40000000000 */
[----:B------:R-:W-:-:S05]  /*08d0*/  @P0 FMNMX R21, RZ, R21, !PT ;  /* 0x00000015ff150209 */ /* 0x000fca0007800000 */
[----:B------:R-:W-:Y:S01]  /*08e0*/  STG.E desc[UR8][R4.64], R21 ;  /* 0x0000001504007986 */ /* 0x000fe2000c101908 */
[----:B------:R-:W-:Y:S05]  /*08f0*/  EXIT ;  /* 0x000000000000794d */ /* 0x000fea0003800000 */
.L_x_36:
        /* <DEDUP_REMOVED lines=16> */
.L_x_41:


//--------------------- .nv.shared._Z37softmax_cross_entropy_backward_kernelPfPiS_S_ii --------------------------
	.section	.nv.shared._Z37softmax_cross_entropy_backward_kernelPfPiS_S_ii,"aw",@nobits
	.sectionflags	@""
	.align	16
.nv.shared._Z37softmax_cross_entropy_backward_kernelPfPiS_S_ii:
	.zero		1040


//--------------------- .nv.shared.reserved.0     --------------------------
	.section	.nv.shared.reserved.0,"aw",@nobits
	.weak		__nv_reservedSMEM_offset_0_alias
	.size		__nv_reservedSMEM_offset_0_alias, 0, 64
	.other		__nv_reservedSMEM_offset_0_alias,@"STO_CUDA_RESERVED_SHARED STV_DEFAULT"
__nv_reservedSMEM_offset_0_alias:
	.zero		0
	.zero		64


//--------------------- .nv.shared._Z20bias_backward_kernelPfS_ii --------------------------
	.section	.nv.shared._Z20bias_backward_kernelPfS_ii,"aw",@nobits
	.sectionflags	@""
	.align	16
	.zero		1024


//--------------------- .nv.shared._Z20relu_backward_kernelPfS_i --------------------------
	.section	.nv.shared._Z20relu_backward_kernelPfS_i,"aw",@nobits
	.sectionflags	@""
	.align	16
	.zero		1024


//--------------------- .nv.shared._Z27fused_gemm_bias_relu_kernelPKfS0_S0_Pfiiib --------------------------
	.section	.nv.shared._Z27fused_gemm_bias_relu_kernelPKfS0_S0_Pfiiib,"aw",@nobits
	.sectionflags	@""
	.align	16
.nv.shared._Z27fused_gemm_bias_relu_kernelPKfS0_S0_Pfiiib:
	.zero		9216


//--------------------- .nv.constant0._Z37softmax_cross_entropy_backward_kernelPfPiS_S_ii --------------------------
	.section	.nv.constant0._Z37softmax_cross_entropy_backward_kernelPfPiS_S_ii,"a",@progbits
	.sectionflags	@""
	.align	4
.nv.constant0._Z37softmax_cross_entropy_backward_kernelPfPiS_S_ii:
	.zero		936


//--------------------- .nv.constant0._Z20bias_backward_kernelPfS_ii --------------------------
	.section	.nv.constant0._Z20bias_backward_kernelPfS_ii,"a",@progbits
	.sectionflags	@""
	.align	4
.nv.constant0._Z20bias_backward_kernelPfS_ii:
	.zero		920


//--------------------- .nv.constant0._Z20relu_backward_kernelPfS_i --------------------------
	.section	.nv.constant0._Z20relu_backward_kernelPfS_i,"a",@progbits
	.sectionflags	@""
	.align	4
.nv.constant0._Z20relu_backward_kernelPfS_i:
	.zero		916


//--------------------- .nv.constant0._Z27fused_gemm_bias_relu_kernelPKfS0_S0_Pfiiib --------------------------
	.section	.nv.constant0._Z27fused_gemm_bias_relu_kernelPKfS0_S0_Pfiiib,"a",@progbits
	.sectionflags	@""
	.align	4
.nv.constant0._Z27fused_gemm_bias_relu_kernelPKfS0_S0_Pfiiib:
	.zero		941


//--------------------- SYMBOLS --------------------------

	.type		.nv.reservedSmem.offset0,@object
	.size		.nv.reservedSmem.offset0,0x4
	.type		.nv.reservedSmem.cap,@object
	.size		.nv.reservedSmem.cap,0x4
